// auto-generated by cutlass_sweep.gemm — config: {"arch": "sm_90", "cluster_m": 1, "cluster_n": 1, "dtype": "fp16", "dtype_b": "fp16", "layout": "nt", "stages": 2, "tile_k": 128, "tile_m": 128, "tile_n": 256}
#include "cutlass/cutlass.h"
#include "cutlass/gemm/collective/collective_builder.hpp"
#include "cutlass/gemm/device/gemm_universal_adapter.h"
#include "cutlass/gemm/kernel/gemm_universal.hpp"
#include "cutlass/epilogue/collective/collective_builder.hpp"

using ElemA = cutlass::half_t;
using ElemB = cutlass::half_t;
using ElemCD = cutlass::half_t;
using Acc  = float;
using TileShape    = cute::Shape<cute::_128, cute::_256, cute::_128>;
using ClusterShape = cute::Shape<cute::_1, cute::_1, cute::_1>;

using CollectiveEpilogue = typename cutlass::epilogue::collective::CollectiveBuilder<
    cutlass::arch::Sm90, cutlass::arch::OpClassTensorOp,
    TileShape, ClusterShape,
    cutlass::epilogue::collective::EpilogueTileAuto,
    Acc, Acc,
    ElemCD, cutlass::layout::RowMajor, 128 / cutlass::sizeof_bits<ElemCD>::value,
    ElemCD, cutlass::layout::RowMajor, 128 / cutlass::sizeof_bits<ElemCD>::value,
    cutlass::epilogue::collective::EpilogueScheduleAuto
  >::CollectiveOp;

using CollectiveMainloop = typename cutlass::gemm::collective::CollectiveBuilder<
    cutlass::arch::Sm90, cutlass::arch::OpClassTensorOp,
    ElemA, cutlass::layout::RowMajor, 128 / cutlass::sizeof_bits<ElemA>::value,
    ElemB, cutlass::layout::ColumnMajor, 128 / cutlass::sizeof_bits<ElemB>::value,
    Acc,
    TileShape, ClusterShape,
    cutlass::gemm::collective::StageCount<2>,
    cutlass::gemm::collective::KernelScheduleAuto
  >::CollectiveOp;

using GemmKernel = cutlass::gemm::kernel::GemmUniversal<
    cute::Shape<int,int,int,int>,
    CollectiveMainloop,
    CollectiveEpilogue
>;
using Gemm = cutlass::gemm::device::GemmUniversalAdapter<GemmKernel>;

// Force the device kernel symbol into the cubin without needing a host main.
auto* _anchor = &cutlass::device_kernel<GemmKernel>;


// ===== COMPILED SASS (sm_90a) =====

	.target	sm_90a

	.elftype	@"ET_EXEC"


//--------------------- .note.nv.tkinfo           --------------------------
	.section	.note.nv.tkinfo,"",@"SHT_NOTE"
	.sectionflags	@"SHF_NOTE_NV_TKINFO"
	.tkinfo
        /*0018*/ 	.word	0x00000002
        /*0030*/ 	.string	""
        /*0030*/ 	.string	"ptxas"
        /*0030*/ 	.string	"Cuda compilation tools, release 13.0, V13.0.88"
        /*0030*/ 	.string	"Build cuda_13.0.r13.0/compiler.36424714_0"
        /*0030*/ 	.string	"-arch sm_90a -m 64 "



//--------------------- .note.nv.cuinfo           --------------------------
	.section	.note.nv.cuinfo,"",@"SHT_NOTE"
	.sectionflags	@"SHF_NOTE_NV_CUINFO"
        /*0018*/ 	.short	0x0002
        /*001a*/ 	.short	0x005a
        /*001c*/ 	.short	0x0082
	.zero		2


//--------------------- .nv.info                  --------------------------
	.section	.nv.info,"",@"SHT_CUDA_INFO"
	.align	4


	//----- nvinfo : EIATTR_REGCOUNT
	.align		4
        /*0000*/ 	.byte	0x04, 0x2f
        /*0002*/ 	.short	(.L_15 - .L_14)
	.align		4
.L_14:
        /*0004*/ 	.word	index@(_ZN7cutlass13device_kernelINS_4gemm6kernel13GemmUniversalIN4cute5tupleIJiiiiEEENS1_10collective13CollectiveMmaINS1_34MainloopSm90TmaGmmaWarpSpecializedILi2ENS5_IJNS4_1CILi1EEESB_SB_EEENS1_35KernelTmaWarpSpecializedCooperativeEEENS5_IJNSA_ILi128EEENSA_ILi256EEESF_EEENS_6half_tENS5_IJlSB_lEEESI_SJ_NS4_8TiledMMAINS4_8MMA_AtomIJNS4_4SM904GMMA26MMA_64x256x16_F32F16F16_SSILNSN_5MajorE0ELSP_0ELNSN_7ScaleInE1ELSQ_1EEEEEENS4_6LayoutINS5_IJNSA_ILi2EEESB_SB_EEENS5_IJSB_NSA_ILi0EEESW_EEEEENS5_IJNS4_10UnderscoreESZ_SZ_EEEEENS4_13SM90_TMA_LOADENS4_14ComposedLayoutINS4_7SwizzleILi3ELi4ELi3EEENS4_18smem_ptr_flag_bitsILi16EEENST_INS5_IJNSA_ILi8EEENSA_ILi64EEEEEENS5_IJS19_SB_EEEEEEEvNS4_8identityES12_S1D_vS1E_EENS_8epilogue10collective6detail29Sm90TmaWarpSpecializedAdapterINS1H_15DefaultEpilogueISI_SJ_SJ_NS1G_6thread17LinearCombinationISI_Li1EffLNS1L_9ScaleType4KindE0ELNS_15FloatRoundStyleE2ESI_EENS1_15EpilogueDefaultEEEEEvvEEEEvNT_6ParamsE)
        /*0008*/ 	.word	0x000000a8


	//----- nvinfo : EIATTR_FRAME_SIZE
	.align		4
.L_15:
        /*000c*/ 	.byte	0x04, 0x11
        /*000e*/ 	.short	(.L_17 - .L_16)
	.align		4
.L_16:
        /*0010*/ 	.word	index@(_ZN7cutlass13device_kernelINS_4gemm6kernel13GemmUniversalIN4cute5tupleIJiiiiEEENS1_10collective13CollectiveMmaINS1_34MainloopSm90TmaGmmaWarpSpecializedILi2ENS5_IJNS4_1CILi1EEESB_SB_EEENS1_35KernelTmaWarpSpecializedCooperativeEEENS5_IJNSA_ILi128EEENSA_ILi256EEESF_EEENS_6half_tENS5_IJlSB_lEEESI_SJ_NS4_8TiledMMAINS4_8MMA_AtomIJNS4_4SM904GMMA26MMA_64x256x16_F32F16F16_SSILNSN_5MajorE0ELSP_0ELNSN_7ScaleInE1ELSQ_1EEEEEENS4_6LayoutINS5_IJNSA_ILi2EEESB_SB_EEENS5_IJSB_NSA_ILi0EEESW_EEEEENS5_IJNS4_10UnderscoreESZ_SZ_EEEEENS4_13SM90_TMA_LOADENS4_14ComposedLayoutINS4_7SwizzleILi3ELi4ELi3EEENS4_18smem_ptr_flag_bitsILi16EEENST_INS5_IJNSA_ILi8EEENSA_ILi64EEEEEENS5_IJS19_SB_EEEEEEEvNS4_8identityES12_S1D_vS1E_EENS_8epilogue10collective6detail29Sm90TmaWarpSpecializedAdapterINS1H_15DefaultEpilogueISI_SJ_SJ_NS1G_6thread17LinearCombinationISI_Li1EffLNS1L_9ScaleType4KindE0ELNS_15FloatRoundStyleE2ESI_EENS1_15EpilogueDefaultEEEEEvvEEEEvNT_6ParamsE)
        /*0014*/ 	.word	0x00000000


	//----- nvinfo : EIATTR_MIN_STACK_SIZE
	.align		4
.L_17:
        /*0018*/ 	.byte	0x04, 0x12
        /*001a*/ 	.short	(.L_19 - .L_18)
	.align		4
.L_18:
        /*001c*/ 	.word	index@(_ZN7cutlass13device_kernelINS_4gemm6kernel13GemmUniversalIN4cute5tupleIJiiiiEEENS1_10collective13CollectiveMmaINS1_34MainloopSm90TmaGmmaWarpSpecializedILi2ENS5_IJNS4_1CILi1EEESB_SB_EEENS1_35KernelTmaWarpSpecializedCooperativeEEENS5_IJNSA_ILi128EEENSA_ILi256EEESF_EEENS_6half_tENS5_IJlSB_lEEESI_SJ_NS4_8TiledMMAINS4_8MMA_AtomIJNS4_4SM904GMMA26MMA_64x256x16_F32F16F16_SSILNSN_5MajorE0ELSP_0ELNSN_7ScaleInE1ELSQ_1EEEEEENS4_6LayoutINS5_IJNSA_ILi2EEESB_SB_EEENS5_IJSB_NSA_ILi0EEESW_EEEEENS5_IJNS4_10UnderscoreESZ_SZ_EEEEENS4_13SM90_TMA_LOADENS4_14ComposedLayoutINS4_7SwizzleILi3ELi4ELi3EEENS4_18smem_ptr_flag_bitsILi16EEENST_INS5_IJNSA_ILi8EEENSA_ILi64EEEEEENS5_IJS19_SB_EEEEEEEvNS4_8identityES12_S1D_vS1E_EENS_8epilogue10collective6detail29Sm90TmaWarpSpecializedAdapterINS1H_15DefaultEpilogueISI_SJ_SJ_NS1G_6thread17LinearCombinationISI_Li1EffLNS1L_9ScaleType4KindE0ELNS_15FloatRoundStyleE2ESI_EENS1_15EpilogueDefaultEEEEEvvEEEEvNT_6ParamsE)
        /*0020*/ 	.word	0x00000000
.L_19:


//--------------------- .nv.compat                --------------------------
	.section	.nv.compat,"",@"SHT_CUDA_COMPAT_INFO"
	.align	4
        /*0000*/ 	.byte	0x02, 0x09, 0x01, 0x00, 0x02, 0x02, 0x04, 0x00, 0x02, 0x05, 0x05, 0x00, 0x03, 0x07, 0x01, 0x01
        /*0010*/ 	.byte	0x02, 0x03, 0x01, 0x00, 0x02, 0x06, 0x01, 0x00, 0x04, 0x0b, 0x08, 0x00, 0x00, 0x00, 0x00, 0x00
        /*0020*/ 	.byte	0x00, 0x00, 0x00, 0x00


//--------------------- .nv.info._ZN7cutlass13device_kernelINS_4gemm6kernel13GemmUniversalIN4cute5tupleIJiiiiEEENS1_10collective13CollectiveMmaINS1_34MainloopSm90TmaGmmaWarpSpecializedILi2ENS5_IJNS4_1CILi1EEESB_SB_EEENS1_35KernelTmaWarpSpecializedCooperativeEEENS5_IJNSA_ILi128EEENSA_ILi256EEESF_EEENS_6half_tENS5_IJlSB_lEEESI_SJ_NS4_8TiledMMAINS4_8MMA_AtomIJNS4_4SM904GMMA26MMA_64x256x16_F32F16F16_SSILNSN_5MajorE0ELSP_0ELNSN_7ScaleInE1ELSQ_1EEEEEENS4_6LayoutINS5_IJNSA_ILi2EEESB_SB_EEENS5_IJSB_NSA_ILi0EEESW_EEEEENS5_IJNS4_10UnderscoreESZ_SZ_EEEEENS4_13SM90_TMA_LOADENS4_14ComposedLayoutINS4_7SwizzleILi3ELi4ELi3EEENS4_18smem_ptr_flag_bitsILi16EEENST_INS5_IJNSA_ILi8EEENSA_ILi64EEEEEENS5_IJS19_SB_EEEEEEEvNS4_8identityES12_S1D_vS1E_EENS_8epilogue10collective6detail29Sm90TmaWarpSpecializedAdapterINS1H_15DefaultEpilogueISI_SJ_SJ_NS1G_6thread17LinearCombinationISI_Li1EffLNS1L_9ScaleType4KindE0ELNS_15FloatRoundStyleE2ESI_EENS1_15EpilogueDefaultEEEEEvvEEEEvNT_6ParamsE --------------------------
	.section	.nv.info._ZN7cutlass13device_kernelINS_4gemm6kernel13GemmUniversalIN4cute5tupleIJiiiiEEENS1_10collective13CollectiveMmaINS1_34MainloopSm90TmaGmmaWarpSpecializedILi2ENS5_IJNS4_1CILi1EEESB_SB_EEENS1_35KernelTmaWarpSpecializedCooperativeEEENS5_IJNSA_ILi128EEENSA_ILi256EEESF_EEENS_6half_tENS5_IJlSB_lEEESI_SJ_NS4_8TiledMMAINS4_8MMA_AtomIJNS4_4SM904GMMA26MMA_64x256x16_F32F16F16_SSILNSN_5MajorE0ELSP_0ELNSN_7ScaleInE1ELSQ_1EEEEEENS4_6LayoutINS5_IJNSA_ILi2EEESB_SB_EEENS5_IJSB_NSA_ILi0EEESW_EEEEENS5_IJNS4_10UnderscoreESZ_SZ_EEEEENS4_13SM90_TMA_LOADENS4_14ComposedLayoutINS4_7SwizzleILi3ELi4ELi3EEENS4_18smem_ptr_flag_bitsILi16EEENST_INS5_IJNSA_ILi8EEENSA_ILi64EEEEEENS5_IJS19_SB_EEEEEEEvNS4_8identityES12_S1D_vS1E_EENS_8epilogue10collective6detail29Sm90TmaWarpSpecializedAdapterINS1H_15DefaultEpilogueISI_SJ_SJ_NS1G_6thread17LinearCombinationISI_Li1EffLNS1L_9ScaleType4KindE0ELNS_15FloatRoundStyleE2ESI_EENS1_15EpilogueDefaultEEEEEvvEEEEvNT_6ParamsE,"",@"SHT_CUDA_INFO"
	.sectionflags	@""
	.align	4


	//----- nvinfo : EIATTR_CUDA_API_VERSION
	.align		4
        /*0000*/ 	.byte	0x04, 0x37
        /*0002*/ 	.short	(.L_21 - .L_20)
.L_20:
        /*0004*/ 	.word	0x00000082


	//----- nvinfo : EIATTR_KPARAM_INFO
	.align		4
.L_21:
        /*0008*/ 	.byte	0x04, 0x17
        /*000a*/ 	.short	(.L_23 - .L_22)
.L_22:
        /*000c*/ 	.word	0x00000000
        /*0010*/ 	.short	0x0000
        /*0012*/ 	.short	0x0070
        /*0014*/ 	.byte	0x00, 0xf0, 0x01, 0x10


	//----- nvinfo : EIATTR_SPARSE_MMA_MASK
	.align		4
.L_23:
        /*0018*/ 	.byte	0x03, 0x50
        /*001a*/ 	.short	0x0000


	//----- nvinfo : EIATTR_MAXREG_COUNT
	.align		4
        /*001c*/ 	.byte	0x03, 0x1b
        /*001e*/ 	.short	0x00a8


	//----- nvinfo : EIATTR_NUM_BARRIERS
	.align		4
        /*0020*/ 	.byte	0x02, 0x4c
        /*0022*/ 	.byte	0x01
	.zero		1


	//----- nvinfo : EIATTR_EXTERNS
	.align		4
        /*0024*/ 	.byte	0x04, 0x0f
        /*0026*/ 	.short	(.L_25 - .L_24)


	//   ....[0]....
	.align		4
.L_24:
        /*0028*/ 	.word	index@(__assertfail)


	//----- nvinfo : EIATTR_MERCURY_ISA_VERSION
	.align		4
.L_25:
        /*002c*/ 	.byte	0x03, 0x5f
        /*002e*/ 	.short	0x0101


	//----- nvinfo : EIATTR_INT_WARP_WIDE_INSTR_OFFSETS
	.align		4
        /*0030*/ 	.byte	0x04, 0x31
        /*0032*/ 	.short	(.L_27 - .L_26)


	//   ....[0]....
.L_26:
        /*0034*/ 	.word	0x00000370


	//   ....[1]....
        /*0038*/ 	.word	0x000003a0


	//   ....[2]....
        /*003c*/ 	.word	0x00000480


	//----- nvinfo : EIATTR_COOP_GROUP_MASK_REGIDS
	.align		4
.L_27:
        /*0040*/ 	.byte	0x04, 0x29
        /*0042*/ 	.short	(.L_29 - .L_28)


	//   ....[0]....
.L_28:
        /*0044*/ 	.word	0xffffffff


	//   ....[1]....
        /*0048*/ 	.word	0xffffffff


	//   ....[2]....
        /*004c*/ 	.word	0xffffffff


	//   ....[3]....
        /*0050*/ 	.word	0xffffffff


	//   ....[4]....
        /*0054*/ 	.word	0xffffffff


	//----- nvinfo : EIATTR_COOP_GROUP_INSTR_OFFSETS
	.align		4
.L_29:
        /*0058*/ 	.byte	0x04, 0x28
        /*005a*/ 	.short	(.L_31 - .L_30)


	//   ....[0]....
.L_30:
        /*005c*/ 	.word	0x00000060


	//   ....[1]....
        /*0060*/ 	.word	0x00000070


	//   ....[2]....
        /*0064*/ 	.word	0x00000130


	//   ....[3]....
        /*0068*/ 	.word	0x00000280


	//   ....[4]....
        /*006c*/ 	.word	0x00000f30


	//----- nvinfo : EIATTR_REG_RECONFIG
	.align		4
.L_31:
        /*0070*/ 	.byte	0x01, 0x54
	.zero		2


	//----- nvinfo : EIATTR_SYSCALL_OFFSETS
	.align		4
        /*0074*/ 	.byte	0x04, 0x46
        /*0076*/ 	.short	(.L_33 - .L_32)


	//   ....[0]....
.L_32:
        /*0078*/ 	.word	0x000010f0


	//----- nvinfo : EIATTR_MBARRIER_INSTR_OFFSETS
	.align		4
.L_33:
        /*007c*/ 	.byte	0x04, 0x39
        /*007e*/ 	.short	(.L_35 - .L_34)


	//   ....[0]....
.L_34:
        /*0080*/ 	.word	0x00000230
        /*0084*/ 	.word	0x000000ff
        /*0088*/ 	.word	0x00000000
        /*008c*/ 	.short	0x0100
        /*008e*/ 	.byte	0x08
	.zero		1


	//   ....[1]....
        /*0090*/ 	.word	0x00000240
        /*0094*/ 	.word	0x000000ff
        /*0098*/ 	.word	0x00000010
        /*009c*/ 	.short	0x0100
        /*009e*/ 	.byte	0x08
	.zero		1


	//   ....[2]....
        /*00a0*/ 	.word	0x00000250
        /*00a4*/ 	.word	0x000000ff
        /*00a8*/ 	.word	0x00000008
        /*00ac*/ 	.short	0x0100
        /*00ae*/ 	.byte	0x08
	.zero		1


	//   ....[3]....
        /*00b0*/ 	.word	0x00000260
        /*00b4*/ 	.word	0x000000ff
        /*00b8*/ 	.word	0x00000018
        /*00bc*/ 	.short	0x0100
        /*00be*/ 	.byte	0x08
	.zero		1


	//   ....[4]....
        /*00c0*/ 	.word	0x000004f0
        /*00c4*/ 	.word	0x000000ff
        /*00c8*/ 	.word	0x00000030
        /*00cc*/ 	.short	0x0100
        /*00ce*/ 	.byte	0x06
	.zero		1


	//   ....[5]....
        /*00d0*/ 	.word	0x00000550
        /*00d4*/ 	.word	0x000000ff
        /*00d8*/ 	.word	0x00000038
        /*00dc*/ 	.short	0x0100
        /*00de*/ 	.byte	0x06
	.zero		1


	//   ....[6]....
        /*00e0*/ 	.word	0x00001170
        /*00e4*/ 	.word	0x00000003
        /*00e8*/ 	.word	0x00000000
        /*00ec*/ 	.short	0x010a
        /*00ee*/ 	.byte	0x3f
	.zero		1


	//   ....[7]....
        /*00f0*/ 	.word	0x000011b0
        /*00f4*/ 	.word	0x00000003
        /*00f8*/ 	.word	0x00000000
        /*00fc*/ 	.short	0x010a
        /*00fe*/ 	.byte	0x3f
	.zero		1


	//   ....[8]....
        /*0100*/ 	.word	0x00001780
        /*0104*/ 	.word	0x000000ff
        /*0108*/ 	.word	0x00000000
        /*010c*/ 	.short	0x010a
        /*010e*/ 	.byte	0x09
	.zero		1


	//   ....[9]....
        /*0110*/ 	.word	0x000017c0
        /*0114*/ 	.word	0x000000ff
        /*0118*/ 	.word	0x00000000
        /*011c*/ 	.short	0x010a
        /*011e*/ 	.byte	0x09
	.zero		1


	//   ....[10]....
        /*0120*/ 	.word	0x00001c50
        /*0124*/ 	.word	0x000000ff
        /*0128*/ 	.word	0x00000000
        /*012c*/ 	.short	0x0101
        /*012e*/ 	.byte	0x08
	.zero		1


	//   ....[11]....
        /*0130*/ 	.word	0x00001e30
        /*0134*/ 	.word	0x000000ff
        /*0138*/ 	.word	0x00000000
        /*013c*/ 	.short	0x0101
        /*013e*/ 	.byte	0x04
	.zero		1


	//   ....[12]....
        /*0140*/ 	.word	0x0000acb0
        /*0144*/ 	.word	0x0000000c
        /*0148*/ 	.word	0x00000010
        /*014c*/ 	.short	0x010a
        /*014e*/ 	.byte	0x3f
	.zero		1


	//   ....[13]....
        /*0150*/ 	.word	0x0000b130
        /*0154*/ 	.word	0x00000005
        /*0158*/ 	.word	0x00000038
        /*015c*/ 	.short	0x0101
        /*015e*/ 	.byte	0x3f
	.zero		1


	//   ....[14]....
        /*0160*/ 	.word	0x0000b830
        /*0164*/ 	.word	0x00000007
        /*0168*/ 	.word	0x00000000
        /*016c*/ 	.short	0x010a
        /*016e*/ 	.byte	0x3f
	.zero		1


	//   ....[15]....
        /*0170*/ 	.word	0x0000b8b0
        /*0174*/ 	.word	0x00000005
        /*0178*/ 	.word	0x00000000
        /*017c*/ 	.short	0x010a
        /*017e*/ 	.byte	0x3f
	.zero		1


	//   ....[16]....
        /*0180*/ 	.word	0x0000b910
        /*0184*/ 	.word	0x00000003
        /*0188*/ 	.word	0x00000000
        /*018c*/ 	.short	0x010a
        /*018e*/ 	.byte	0x3f
	.zero		1


	//   ....[17]....
        /*0190*/ 	.word	0x0000b970
        /*0194*/ 	.word	0x00000004
        /*0198*/ 	.word	0x00000000
        /*019c*/ 	.short	0x010a
        /*019e*/ 	.byte	0x3f
	.zero		1


	//   ....[18]....
        /*01a0*/ 	.word	0x0000ba40
        /*01a4*/ 	.word	0x0000000c
        /*01a8*/ 	.word	0x00000010
        /*01ac*/ 	.short	0x010a
        /*01ae*/ 	.byte	0x3f
	.zero		1


	//   ....[19]....
        /*01b0*/ 	.word	0x0000bb10
        /*01b4*/ 	.word	0x00000007
        /*01b8*/ 	.word	0x00000000
        /*01bc*/ 	.short	0x010a
        /*01be*/ 	.byte	0x3f
	.zero		1


	//----- nvinfo : EIATTR_NUM_MBARRIERS
	.align		4
.L_35:
        /*01c0*/ 	.byte	0x03, 0x38
        /*01c2*/ 	.short	0x0006


	//----- nvinfo : EIATTR_EXIT_INSTR_OFFSETS
	.align		4
        /*01c4*/ 	.byte	0x04, 0x1c
        /*01c6*/ 	.short	(.L_37 - .L_36)


	//   ....[0]....
.L_36:
        /*01c8*/ 	.word	0x000005a0


	//   ....[1]....
        /*01cc*/ 	.word	0x00000e60


	//   ....[2]....
        /*01d0*/ 	.word	0x0000a320


	//   ....[3]....
        /*01d4*/ 	.word	0x0000a950


	//   ....[4]....
        /*01d8*/ 	.word	0x0000b900


	//----- nvinfo : EIATTR_MAX_THREADS
	.align		4
.L_37:
        /*01dc*/ 	.byte	0x04, 0x05
        /*01de*/ 	.short	(.L_39 - .L_38)
.L_38:
        /*01e0*/ 	.word	0x00000180
        /*01e4*/ 	.word	0x00000001
        /*01e8*/ 	.word	0x00000001


	//----- nvinfo : EIATTR_CRS_STACK_SIZE
	.align		4
.L_39:
        /*01ec*/ 	.byte	0x04, 0x1e
        /*01ee*/ 	.short	(.L_41 - .L_40)
.L_40:
        /*01f0*/ 	.word	0x00000000


	//----- nvinfo : EIATTR_CBANK_PARAM_SIZE
	.align		4
.L_41:
        /*01f4*/ 	.byte	0x03, 0x19
        /*01f6*/ 	.short	0x0470


	//----- nvinfo : EIATTR_PARAM_CBANK
	.align		4
        /*01f8*/ 	.byte	0x04, 0x0a
        /*01fa*/ 	.short	(.L_43 - .L_42)
	.align		4
.L_42:
        /*01fc*/ 	.word	index@(.nv.constant0._ZN7cutlass13device_kernelINS_4gemm6kernel13GemmUniversalIN4cute5tupleIJiiiiEEENS1_10collective13CollectiveMmaINS1_34MainloopSm90TmaGmmaWarpSpecializedILi2ENS5_IJNS4_1CILi1EEESB_SB_EEENS1_35KernelTmaWarpSpecializedCooperativeEEENS5_IJNSA_ILi128EEENSA_ILi256EEESF_EEENS_6half_tENS5_IJlSB_lEEESI_SJ_NS4_8TiledMMAINS4_8MMA_AtomIJNS4_4SM904GMMA26MMA_64x256x16_F32F16F16_SSILNSN_5MajorE0ELSP_0ELNSN_7ScaleInE1ELSQ_1EEEEEENS4_6LayoutINS5_IJNSA_ILi2EEESB_SB_EEENS5_IJSB_NSA_ILi0EEESW_EEEEENS5_IJNS4_10UnderscoreESZ_SZ_EEEEENS4_13SM90_TMA_LOADENS4_14ComposedLayoutINS4_7SwizzleILi3ELi4ELi3EEENS4_18smem_ptr_flag_bitsILi16EEENST_INS5_IJNSA_ILi8EEENSA_ILi64EEEEEENS5_IJS19_SB_EEEEEEEvNS4_8identityES12_S1D_vS1E_EENS_8epilogue10collective6detail29Sm90TmaWarpSpecializedAdapterINS1H_15DefaultEpilogueISI_SJ_SJ_NS1G_6thread17LinearCombinationISI_Li1EffLNS1L_9ScaleType4KindE0ELNS_15FloatRoundStyleE2ESI_EENS1_15EpilogueDefaultEEEEEvvEEEEvNT_6ParamsE)
        /*0200*/ 	.short	0x0210
        /*0202*/ 	.short	0x0470


	//----- nvinfo : EIATTR_SW_WAR
	.align		4
.L_43:
        /*0204*/ 	.byte	0x04, 0x36
        /*0206*/ 	.short	(.L_45 - .L_44)
.L_44:
        /*0208*/ 	.word	0x00000008
.L_45:


//--------------------- .nv.callgraph             --------------------------
	.section	.nv.callgraph,"",@"SHT_CUDA_CALLGRAPH"
	.align	4
	.sectionentsize	8
	.align		4
        /*0000*/ 	.word	0x00000000
	.align		4
        /*0004*/ 	.word	0xffffffff
	.align		4
        /*0008*/ 	.word	index@(_ZN7cutlass13device_kernelINS_4gemm6kernel13GemmUniversalIN4cute5tupleIJiiiiEEENS1_10collective13CollectiveMmaINS1_34MainloopSm90TmaGmmaWarpSpecializedILi2ENS5_IJNS4_1CILi1EEESB_SB_EEENS1_35KernelTmaWarpSpecializedCooperativeEEENS5_IJNSA_ILi128EEENSA_ILi256EEESF_EEENS_6half_tENS5_IJlSB_lEEESI_SJ_NS4_8TiledMMAINS4_8MMA_AtomIJNS4_4SM904GMMA26MMA_64x256x16_F32F16F16_SSILNSN_5MajorE0ELSP_0ELNSN_7ScaleInE1ELSQ_1EEEEEENS4_6LayoutINS5_IJNSA_ILi2EEESB_SB_EEENS5_IJSB_NSA_ILi0EEESW_EEEEENS5_IJNS4_10UnderscoreESZ_SZ_EEEEENS4_13SM90_TMA_LOADENS4_14ComposedLayoutINS4_7SwizzleILi3ELi4ELi3EEENS4_18smem_ptr_flag_bitsILi16EEENST_INS5_IJNSA_ILi8EEENSA_ILi64EEEEEENS5_IJS19_SB_EEEEEEEvNS4_8identityES12_S1D_vS1E_EENS_8epilogue10collective6detail29Sm90TmaWarpSpecializedAdapterINS1H_15DefaultEpilogueISI_SJ_SJ_NS1G_6thread17LinearCombinationISI_Li1EffLNS1L_9ScaleType4KindE0ELNS_15FloatRoundStyleE2ESI_EENS1_15EpilogueDefaultEEEEEvvEEEEvNT_6ParamsE)
	.align		4
        /*000c*/ 	.word	index@(__assertfail)
	.align		4
        /*0010*/ 	.word	0x00000000
	.align		4
        /*0014*/ 	.word	0xfffffffe
	.align		4
        /*0018*/ 	.word	0x00000000
	.align		4
        /*001c*/ 	.word	0xfffffffd
	.align		4
        /*0020*/ 	.word	0x00000000
	.align		4
        /*0024*/ 	.word	0xfffffffc


//--------------------- .nv.constant4             --------------------------
	.section	.nv.constant4,"a",@progbits
	.align	8
	.align		8
.nv.constant4:
        /*0000*/ 	.dword	__assertfail
	.align		8
        /*0008*/ 	.dword	__unnamed_1
	.align		8
        /*0010*/ 	.dword	_ZN40_INTERNAL_83b8a108_4_k_cu_6a21adb6_223124cuda3std3__45__cpo5beginE
	.align		8
        /*0018*/ 	.dword	_ZN40_INTERNAL_83b8a108_4_k_cu_6a21adb6_223124cuda3std3__45__cpo3endE
	.align		8
        /*0020*/ 	.dword	_ZN40_INTERNAL_83b8a108_4_k_cu_6a21adb6_223124cuda3std3__45__cpo6cbeginE
	.align		8
        /*0028*/ 	.dword	_ZN40_INTERNAL_83b8a108_4_k_cu_6a21adb6_223124cuda3std3__45__cpo4cendE
	.align		8
        /*0030*/ 	.dword	_ZN40_INTERNAL_83b8a108_4_k_cu_6a21adb6_223124cuda3std3__442_GLOBAL__N__83b8a108_4_k_cu_6a21adb6_223126ignoreE
	.align		8
        /*0038*/ 	.dword	_ZN40_INTERNAL_83b8a108_4_k_cu_6a21adb6_223124cuda3std3__419piecewise_constructE
	.align		8
        /*0040*/ 	.dword	_ZN40_INTERNAL_83b8a108_4_k_cu_6a21adb6_223124cuda3std3__48in_placeE
	.align		8
        /*0048*/ 	.dword	_ZN40_INTERNAL_83b8a108_4_k_cu_6a21adb6_223124cuda3std6ranges3__45__cpo4swapE
	.align		8
        /*0050*/ 	.dword	_ZN40_INTERNAL_83b8a108_4_k_cu_6a21adb6_223124cuda3std6ranges3__45__cpo9iter_moveE
	.align		8
        /*0058*/ 	.dword	_ZN40_INTERNAL_83b8a108_4_k_cu_6a21adb6_223124cute7productE
	.align		8
        /*0060*/ 	.dword	_ZN40_INTERNAL_83b8a108_4_k_cu_6a21adb6_223124cute1_E
	.align		8
        /*0068*/ 	.dword	$str$22
	.align		8
        /*0070*/ 	.dword	$str$23


//--------------------- .text._ZN7cutlass13device_kernelINS_4gemm6kernel13GemmUniversalIN4cute5tupleIJiiiiEEENS1_10collective13CollectiveMmaINS1_34MainloopSm90TmaGmmaWarpSpecializedILi2ENS5_IJNS4_1CILi1EEESB_SB_EEENS1_35KernelTmaWarpSpecializedCooperativeEEENS5_IJNSA_ILi128EEENSA_ILi256EEESF_EEENS_6half_tENS5_IJlSB_lEEESI_SJ_NS4_8TiledMMAINS4_8MMA_AtomIJNS4_4SM904GMMA26MMA_64x256x16_F32F16F16_SSILNSN_5MajorE0ELSP_0ELNSN_7ScaleInE1ELSQ_1EEEEEENS4_6LayoutINS5_IJNSA_ILi2EEESB_SB_EEENS5_IJSB_NSA_ILi0EEESW_EEEEENS5_IJNS4_10UnderscoreESZ_SZ_EEEEENS4_13SM90_TMA_LOADENS4_14ComposedLayoutINS4_7SwizzleILi3ELi4ELi3EEENS4_18smem_ptr_flag_bitsILi16EEENST_INS5_IJNSA_ILi8EEENSA_ILi64EEEEEENS5_IJS19_SB_EEEEEEEvNS4_8identityES12_S1D_vS1E_EENS_8epilogue10collective6detail29Sm90TmaWarpSpecializedAdapterINS1H_15DefaultEpilogueISI_SJ_SJ_NS1G_6thread17LinearCombinationISI_Li1EffLNS1L_9ScaleType4KindE0ELNS_15FloatRoundStyleE2ESI_EENS1_15EpilogueDefaultEEEEEvvEEEEvNT_6ParamsE --------------------------
	.section	.text._ZN7cutlass13device_kernelINS_4gemm6kernel13GemmUniversalIN4cute5tupleIJiiiiEEENS1_10collective13CollectiveMmaINS1_34MainloopSm90TmaGmmaWarpSpecializedILi2ENS5_IJNS4_1CILi1EEESB_SB_EEENS1_35KernelTmaWarpSpecializedCooperativeEEENS5_IJNSA_ILi128EEENSA_ILi256EEESF_EEENS_6half_tENS5_IJlSB_lEEESI_SJ_NS4_8TiledMMAINS4_8MMA_AtomIJNS4_4SM904GMMA26MMA_64x256x16_F32F16F16_SSILNSN_5MajorE0ELSP_0ELNSN_7ScaleInE1ELSQ_1EEEEEENS4_6LayoutINS5_IJNSA_ILi2EEESB_SB_EEENS5_IJSB_NSA_ILi0EEESW_EEEEENS5_IJNS4_10UnderscoreESZ_SZ_EEEEENS4_13SM90_TMA_LOADENS4_14ComposedLayoutINS4_7SwizzleILi3ELi4ELi3EEENS4_18smem_ptr_flag_bitsILi16EEENST_INS5_IJNSA_ILi8EEENSA_ILi64EEEEEENS5_IJS19_SB_EEEEEEEvNS4_8identityES12_S1D_vS1E_EENS_8epilogue10collective6detail29Sm90TmaWarpSpecializedAdapterINS1H_15DefaultEpilogueISI_SJ_SJ_NS1G_6thread17LinearCombinationISI_Li1EffLNS1L_9ScaleType4KindE0ELNS_15FloatRoundStyleE2ESI_EENS1_15EpilogueDefaultEEEEEvvEEEEvNT_6ParamsE,"ax",@progbits
	.align	128
.text._ZN7cutlass13device_kernelINS_4gemm6kernel13GemmUniversalIN4cute5tupleIJiiiiEEENS1_10collective13CollectiveMmaINS1_34MainloopSm90TmaGmmaWarpSpecializedILi2ENS5_IJNS4_1CILi1EEESB_SB_EEENS1_35KernelTmaWarpSpecializedCooperativeEEENS5_IJNSA_ILi128EEENSA_ILi256EEESF_EEENS_6half_tENS5_IJlSB_lEEESI_SJ_NS4_8TiledMMAINS4_8MMA_AtomIJNS4_4SM904GMMA26MMA_64x256x16_F32F16F16_SSILNSN_5MajorE0ELSP_0ELNSN_7ScaleInE1ELSQ_1EEEEEENS4_6LayoutINS5_IJNSA_ILi2EEESB_SB_EEENS5_IJSB_NSA_ILi0EEESW_EEEEENS5_IJNS4_10UnderscoreESZ_SZ_EEEEENS4_13SM90_TMA_LOADENS4_14ComposedLayoutINS4_7SwizzleILi3ELi4ELi3EEENS4_18smem_ptr_flag_bitsILi16EEENST_INS5_IJNSA_ILi8EEENSA_ILi64EEEEEENS5_IJS19_SB_EEEEEEEvNS4_8identityES12_S1D_vS1E_EENS_8epilogue10collective6detail29Sm90TmaWarpSpecializedAdapterINS1H_15DefaultEpilogueISI_SJ_SJ_NS1G_6thread17LinearCombinationISI_Li1EffLNS1L_9ScaleType4KindE0ELNS_15FloatRoundStyleE2ESI_EENS1_15EpilogueDefaultEEEEEvvEEEEvNT_6ParamsE:
        .type           _ZN7cutlass13device_kernelINS_4gemm6kernel13GemmUniversalIN4cute5tupleIJiiiiEEENS1_10collective13CollectiveMmaINS1_34MainloopSm90TmaGmmaWarpSpecializedILi2ENS5_IJNS4_1CILi1EEESB_SB_EEENS1_35KernelTmaWarpSpecializedCooperativeEEENS5_IJNSA_ILi128EEENSA_ILi256EEESF_EEENS_6half_tENS5_IJlSB_lEEESI_SJ_NS4_8TiledMMAINS4_8MMA_AtomIJNS4_4SM904GMMA26MMA_64x256x16_F32F16F16_SSILNSN_5MajorE0ELSP_0ELNSN_7ScaleInE1ELSQ_1EEEEEENS4_6LayoutINS5_IJNSA_ILi2EEESB_SB_EEENS5_IJSB_NSA_ILi0EEESW_EEEEENS5_IJNS4_10UnderscoreESZ_SZ_EEEEENS4_13SM90_TMA_LOADENS4_14ComposedLayoutINS4_7SwizzleILi3ELi4ELi3EEENS4_18smem_ptr_flag_bitsILi16EEENST_INS5_IJNSA_ILi8EEENSA_ILi64EEEEEENS5_IJS19_SB_EEEEEEEvNS4_8identityES12_S1D_vS1E_EENS_8epilogue10collective6detail29Sm90TmaWarpSpecializedAdapterINS1H_15DefaultEpilogueISI_SJ_SJ_NS1G_6thread17LinearCombinationISI_Li1EffLNS1L_9ScaleType4KindE0ELNS_15FloatRoundStyleE2ESI_EENS1_15EpilogueDefaultEEEEEvvEEEEvNT_6ParamsE,@function
        .size           _ZN7cutlass13device_kernelINS_4gemm6kernel13GemmUniversalIN4cute5tupleIJiiiiEEENS1_10collective13CollectiveMmaINS1_34MainloopSm90TmaGmmaWarpSpecializedILi2ENS5_IJNS4_1CILi1EEESB_SB_EEENS1_35KernelTmaWarpSpecializedCooperativeEEENS5_IJNSA_ILi128EEENSA_ILi256EEESF_EEENS_6half_tENS5_IJlSB_lEEESI_SJ_NS4_8TiledMMAINS4_8MMA_AtomIJNS4_4SM904GMMA26MMA_64x256x16_F32F16F16_SSILNSN_5MajorE0ELSP_0ELNSN_7ScaleInE1ELSQ_1EEEEEENS4_6LayoutINS5_IJNSA_ILi2EEESB_SB_EEENS5_IJSB_NSA_ILi0EEESW_EEEEENS5_IJNS4_10UnderscoreESZ_SZ_EEEEENS4_13SM90_TMA_LOADENS4_14ComposedLayoutINS4_7SwizzleILi3ELi4ELi3EEENS4_18smem_ptr_flag_bitsILi16EEENST_INS5_IJNSA_ILi8EEENSA_ILi64EEEEEENS5_IJS19_SB_EEEEEEEvNS4_8identityES12_S1D_vS1E_EENS_8epilogue10collective6detail29Sm90TmaWarpSpecializedAdapterINS1H_15DefaultEpilogueISI_SJ_SJ_NS1G_6thread17LinearCombinationISI_Li1EffLNS1L_9ScaleType4KindE0ELNS_15FloatRoundStyleE2ESI_EENS1_15EpilogueDefaultEEEEEvvEEEEvNT_6ParamsE,(.L_x_318 - _ZN7cutlass13device_kernelINS_4gemm6kernel13GemmUniversalIN4cute5tupleIJiiiiEEENS1_10collective13CollectiveMmaINS1_34MainloopSm90TmaGmmaWarpSpecializedILi2ENS5_IJNS4_1CILi1EEESB_SB_EEENS1_35KernelTmaWarpSpecializedCooperativeEEENS5_IJNSA_ILi128EEENSA_ILi256EEESF_EEENS_6half_tENS5_IJlSB_lEEESI_SJ_NS4_8TiledMMAINS4_8MMA_AtomIJNS4_4SM904GMMA26MMA_64x256x16_F32F16F16_SSILNSN_5MajorE0ELSP_0ELNSN_7ScaleInE1ELSQ_1EEEEEENS4_6LayoutINS5_IJNSA_ILi2EEESB_SB_EEENS5_IJSB_NSA_ILi0EEESW_EEEEENS5_IJNS4_10UnderscoreESZ_SZ_EEEEENS4_13SM90_TMA_LOADENS4_14ComposedLayoutINS4_7SwizzleILi3ELi4ELi3EEENS4_18smem_ptr_flag_bitsILi16EEENST_INS5_IJNSA_ILi8EEENSA_ILi64EEEEEENS5_IJS19_SB_EEEEEEEvNS4_8identityES12_S1D_vS1E_EENS_8epilogue10collective6detail29Sm90TmaWarpSpecializedAdapterINS1H_15DefaultEpilogueISI_SJ_SJ_NS1G_6thread17LinearCombinationISI_Li1EffLNS1L_9ScaleType4KindE0ELNS_15FloatRoundStyleE2ESI_EENS1_15EpilogueDefaultEEEEEvvEEEEvNT_6ParamsE)
        .other          _ZN7cutlass13device_kernelINS_4gemm6kernel13GemmUniversalIN4cute5tupleIJiiiiEEENS1_10collective13CollectiveMmaINS1_34MainloopSm90TmaGmmaWarpSpecializedILi2ENS5_IJNS4_1CILi1EEESB_SB_EEENS1_35KernelTmaWarpSpecializedCooperativeEEENS5_IJNSA_ILi128EEENSA_ILi256EEESF_EEENS_6half_tENS5_IJlSB_lEEESI_SJ_NS4_8TiledMMAINS4_8MMA_AtomIJNS4_4SM904GMMA26MMA_64x256x16_F32F16F16_SSILNSN_5MajorE0ELSP_0ELNSN_7ScaleInE1ELSQ_1EEEEEENS4_6LayoutINS5_IJNSA_ILi2EEESB_SB_EEENS5_IJSB_NSA_ILi0EEESW_EEEEENS5_IJNS4_10UnderscoreESZ_SZ_EEEEENS4_13SM90_TMA_LOADENS4_14ComposedLayoutINS4_7SwizzleILi3ELi4ELi3EEENS4_18smem_ptr_flag_bitsILi16EEENST_INS5_IJNSA_ILi8EEENSA_ILi64EEEEEENS5_IJS19_SB_EEEEEEEvNS4_8identityES12_S1D_vS1E_EENS_8epilogue10collective6detail29Sm90TmaWarpSpecializedAdapterINS1H_15DefaultEpilogueISI_SJ_SJ_NS1G_6thread17LinearCombinationISI_Li1EffLNS1L_9ScaleType4KindE0ELNS_15FloatRoundStyleE2ESI_EENS1_15EpilogueDefaultEEEEEvvEEEEvNT_6ParamsE,@"STO_CUDA_ENTRY STV_DEFAULT"
_ZN7cutlass13device_kernelINS_4gemm6kernel13GemmUniversalIN4cute5tupleIJiiiiEEENS1_10collective13CollectiveMmaINS1_34MainloopSm90TmaGmmaWarpSpecializedILi2ENS5_IJNS4_1CILi1EEESB_SB_EEENS1_35KernelTmaWarpSpecializedCooperativeEEENS5_IJNSA_ILi128EEENSA_ILi256EEESF_EEENS_6half_tENS5_IJlSB_lEEESI_SJ_NS4_8TiledMMAINS4_8MMA_AtomIJNS4_4SM904GMMA26MMA_64x256x16_F32F16F16_SSILNSN_5MajorE0ELSP_0ELNSN_7ScaleInE1ELSQ_1EEEEEENS4_6LayoutINS5_IJNSA_ILi2EEESB_SB_EEENS5_IJSB_NSA_ILi0EEESW_EEEEENS5_IJNS4_10UnderscoreESZ_SZ_EEEEENS4_13SM90_TMA_LOADENS4_14ComposedLayoutINS4_7SwizzleILi3ELi4ELi3EEENS4_18smem_ptr_flag_bitsILi16EEENST_INS5_IJNSA_ILi8EEENSA_ILi64EEEEEENS5_IJS19_SB_EEEEEEEvNS4_8identityES12_S1D_vS1E_EENS_8epilogue10collective6detail29Sm90TmaWarpSpecializedAdapterINS1H_15DefaultEpilogueISI_SJ_SJ_NS1G_6thread17LinearCombinationISI_Li1EffLNS1L_9ScaleType4KindE0ELNS_15FloatRoundStyleE2ESI_EENS1_15EpilogueDefaultEEEEEvvEEEEvNT_6ParamsE:
[----:B------:R-:W0:Y:S01]  /*0000*/  LDC R1, c[0x0][0x28] ;  /* 0x00000a00ff017b82 */ /* 0x000e220000000800 */
[----:B------:R-:W1:Y:S01]  /*0010*/  S2R R18, SR_TID.X ;  /* 0x0000000000127919 */ /* 0x000e620000002100 */
[----:B------:R-:W-:Y:S01]  /*0020*/  ELECT P0, URZ, PT ;  /* 0x00000000003f782f */ /* 0x000fe20003800000 */
[----:B------:R-:W-:Y:S01]  /*0030*/  BSSY B0, `(.L_x_0) ;  /* 0x000000f000007945 */ /* 0x000fe20003800000 */
[--C-:B-1----:R-:W-:Y:S02]  /*0040*/  SHF.R.U32.HI R0, RZ, 0x5, R18.reuse ;  /* 0x00000005ff007819 */ /* 0x102fe40000011612 */
[----:B------:R-:W-:-:S03]  /*0050*/  SHF.R.U32.HI R22, RZ, 0x7, R18 ;  /* 0x00000007ff167819 */ /* 0x000fc60000011612 */
[----:B------:R-:W1:Y:S04]  /*0060*/  SHFL.IDX PT, R5, R0, RZ, 0x1f ;  /* 0x00001fff00057589 */ /* 0x000e6800000e0000 */
[----:B------:R2:W3:Y:S01]  /*0070*/  SHFL.IDX PT, R8, R22, RZ, 0x1f ;  /* 0x00001fff16087589 */ /* 0x0004e200000e0000 */
[----:B-1----:R-:W-:-:S13]  /*0080*/  ISETP.NE.OR P0, PT, R5, RZ, !P0 ;  /* 0x000000ff0500720c */ /* 0x002fda0004705670 */
[----:B0-23--:R-:W-:Y:S05]  /*0090*/  @P0 BRA `(.L_x_1) ;  /* 0x0000000000200947 */ /* 0x00dfea0003800000 */
[----:B------:R-:W-:Y:S02]  /*00a0*/  ULDC.64 UR4, c[0x0][0x198] ;  /* 0x0000660000047ab9 */ /* 0x000fe40000000a00 */
[----:B------:R-:W-:Y:S02]  /*00b0*/  UIADD3 UR6, UP0, UR4, 0xf0, URZ ;  /* 0x000000f004067890 */ /* 0x000fe4000ff1e03f */
[----:B------:R-:W-:Y:S02]  /*00c0*/  UIADD3 UR4, UP1, UR4, 0x1f0, URZ ;  /* 0x000001f004047890 */ /* 0x000fe4000ff3e03f */
[----:B------:R-:W-:Y:S02]  /*00d0*/  UIADD3.X UR7, URZ, UR5, URZ, UP0, !UPT ;  /* 0x000000053f077290 */ /* 0x000fe400087fe43f */
[----:B------:R-:W-:-:S07]  /*00e0*/  UIADD3.X UR5, URZ, UR5, URZ, UP1, !UPT ;  /* 0x000000053f057290 */ /* 0x000fce0008ffe43f */
[----:B------:R0:W-:Y:S02]  /*00f0*/  UTMACCTL.PF [UR6] ;  /* 0x00000000060079b9 */ /* 0x0001e40008040000 */
[----:B------:R0:W-:Y:S02]  /*0100*/  UTMACCTL.PF [UR4] ;  /* 0x00000000040079b9 */ /* 0x0001e40008040000 */
[----:B0-----:R-:W-:Y:S01]  /*0110*/  NOP ;  /* 0x0000000000007918 */ /* 0x001fe20000000000 */
.L_x_1:
[----:B------:R-:W-:Y:S05]  /*0120*/  BSYNC B0 ;  /* 0x0000000000007941 */ /* 0x000fea0003800000 */
.L_x_0:
[----:B------:R-:W0:Y:S02]  /*0130*/  SHFL.IDX PT, R2, R0, RZ, 0x1f ;  /* 0x00001fff00027589 */ /* 0x000e2400000e0000 */
[----:B0-----:R-:W-:-:S13]  /*0140*/  ISETP.NE.AND P0, PT, R2, RZ, PT ;  /* 0x000000ff0200720c */ /* 0x001fda0003f05270 */
[----:B------:R-:W-:Y:S05]  /*0150*/  @P0 BRA `(.L_x_2) ;  /* 0x0000000000480947 */ /* 0x000fea0003800000 */
[----:B------:R-:W0:Y:S01]  /*0160*/  S2UR UR8, SR_CgaCtaId ;  /* 0x00000000000879c3 */ /* 0x000e220000008800 */
[----:B------:R-:W-:Y:S01]  /*0170*/  UMOV UR4, 0x400 ;  /* 0x0000040000047882 */ /* 0x000fe20000000000 */
[----:B------:R-:W-:Y:S01]  /*0180*/  UMOV UR5, 0x1 ;  /* 0x0000000100057882 */ /* 0x000fe20000000000 */
[----:B------:R-:W-:Y:S01]  /*0190*/  UMOV UR6, 0x100 ;  /* 0x0000010000067882 */ /* 0x000fe20000000000 */
[----:B------:R-:W-:Y:S01]  /*01a0*/  ELECT P0, URZ, PT ;  /* 0x00000000003f782f */ /* 0x000fe20003800000 */
[----:B------:R-:W-:-:S04]  /*01b0*/  UIADD3 UR6, -UR6, 0x100000, URZ ;  /* 0x0010000006067890 */ /* 0x000fc8000fffe13f */
[----:B------:R-:W-:Y:S02]  /*01c0*/  USHF.L.U32 UR7, UR6, 0xb, URZ ;  /* 0x0000000b06077899 */ /* 0x000fe4000800063f */
[----:B------:R-:W-:Y:S02]  /*01d0*/  USHF.L.U32 UR6, UR6, 0x1, URZ ;  /* 0x0000000106067899 */ /* 0x000fe4000800063f */
[----:B0-----:R-:W-:Y:S02]  /*01e0*/  ULEA UR8, UR8, UR4, 0x18 ;  /* 0x0000000408087291 */ /* 0x001fe4000f8ec03f */
[----:B------:R-:W-:-:S04]  /*01f0*/  UIADD3 UR4, -UR5, 0x100000, URZ ;  /* 0x0010000005047890 */ /* 0x000fc8000fffe13f */
[----:B------:R-:W-:Y:S02]  /*0200*/  USHF.L.U32 UR5, UR4, 0xb, URZ ;  /* 0x0000000b04057899 */ /* 0x000fe4000800063f */
[----:B------:R-:W-:Y:S01]  /*0210*/  USHF.L.U32 UR4, UR4, 0x1, URZ ;  /* 0x0000000104047899 */ /* 0x000fe2000800063f */
[----:B------:R-:W0:Y:S11]  /*0220*/  FENCE.VIEW.ASYNC.S ;  /* 0x00000000000073c6 */ /* 0x000e360000000000 */
[----:B0-----:R0:W1:Y:S01]  /*0230*/  SYNCS.EXCH.64 URZ, [UR8], UR4 ;  /* 0x00000004083f75b2 */ /* 0x0010620008000100 */
[----:B------:R0:W2:Y:S01]  /*0240*/  SYNCS.EXCH.64 URZ, [UR8+0x10], UR6 ;  /* 0x00001006083f75b2 */ /* 0x0000a20008000100 */
[----:B------:R0:W3:Y:S01]  /*0250*/  SYNCS.EXCH.64 URZ, [UR8+0x8], UR4 ;  /* 0x00000804083f75b2 */ /* 0x0000e20008000100 */
[----:B------:R0:W4:Y:S01]  /*0260*/  SYNCS.EXCH.64 URZ, [UR8+0x18], UR6 ;  /* 0x00001806083f75b2 */ /* 0x0001220008000100 */
[----:B------:R-:W-:Y:S01]  /*0270*/  NOP ;  /* 0x0000000000007918 */ /* 0x000fe20000000000 */
.L_x_2:
[----:B------:R-:W5:Y:S01]  /*0280*/  SHFL.IDX PT, R0, R0, RZ, 0x1f ;  /* 0x00001fff00007589 */ /* 0x000f6200000e0000 */
[----:B------:R-:W-:Y:S01]  /*0290*/  ELECT P0, URZ, PT ;  /* 0x00000000003f782f */ /* 0x000fe20003800000 */
[----:B------:R-:W1:Y:S01]  /*02a0*/  LDC R2, c[0x0][0x65c] ;  /* 0x00019700ff027b82 */ /* 0x000e620000000800 */
[----:B------:R-:W-:Y:S01]  /*02b0*/  SHF.R.S32.HI R6, RZ, 0x1f, R5 ;  /* 0x0000001fff067819 */ /* 0x000fe20000011405 */
[----:B------:R-:W2:Y:S01]  /*02c0*/  S2R R3, SR_CTAID.Y ;  /* 0x0000000000037919 */ /* 0x000ea20000002600 */
[----:B0-----:R-:W-:Y:S01]  /*02d0*/  UMOV UR4, 0x20 ;  /* 0x0000002000047882 */ /* 0x001fe20000000000 */
[----:B------:R-:W-:Y:S01]  /*02e0*/  ISETP.NE.AND P2, PT, R8, RZ, PT ;  /* 0x000000ff0800720c */ /* 0x000fe20003f45270 */
[----:B------:R-:W-:Y:S01]  /*02f0*/  NOP ;  /* 0x0000000000007918 */ /* 0x000fe20000000000 */
[----:B------:R-:W0:Y:S01]  /*0300*/  S2R R4, SR_CTAID.X ;  /* 0x0000000000047919 */ /* 0x000e220000002500 */
[----:B------:R-:W-:Y:S01]  /*0310*/  LEA.HI R6, R6, R5, RZ, 0x2 ;  /* 0x0000000506067211 */ /* 0x000fe200078f10ff */
[----:B------:R-:W-:Y:S01]  /*0320*/  NOP ;  /* 0x0000000000007918 */ /* 0x000fe20000000000 */
[----:B-----5:R-:W-:-:S02]  /*0330*/  ISETP.NE.OR P0, PT, R0, RZ, !P0 ;  /* 0x000000ff0000720c */ /* 0x020fc40004705670 */
[----:B-1----:R-:W-:-:S04]  /*0340*/  ISETP.NE.AND P3, PT, R2, 0x1, PT ;  /* 0x000000010200780c */ /* 0x002fc80003f65270 */
[----:B------:R-:W-:Y:S02]  /*0350*/  P2R R0, PR, RZ, 0x8 ;  /* 0x00000008ff007803 */ /* 0x000fe40000000000 */
[----:B------:R-:W-:-:S05]  /*0360*/  LOP3.LUT R0, R6, 0xfffffffc, RZ, 0xc0, !PT ;  /* 0xfffffffc06007812 */ /* 0x000fca00078ec0ff */
[----:B------:R-:W-:Y:S01]  /*0370*/  VOTEU.ALL UP0, P0 ;  /* 0x00000000003f7886 */ /* 0x000fe20000000000 */
[----:B------:R-:W-:Y:S01]  /*0380*/  IMAD.IADD R0, R5, 0x1, -R0 ;  /* 0x0000000105007824 */ /* 0x000fe200078e0a00 */
[----:B------:R-:W0:Y:S01]  /*0390*/  @P3 LDC R17, c[0x0][0x10] ;  /* 0x00000400ff113b82 */ /* 0x000e220000000800 */
[----:B------:R-:W-:Y:S01]  /*03a0*/  VOTEU.ALL UP1, P0 ;  /* 0x00000000003f7886 */ /* 0x000fe20000020000 */
[----:B--2---:R-:W-:Y:S01]  /*03b0*/  @P3 IMAD.MOV.U32 R6, RZ, RZ, R3 ;  /* 0x000000ffff063224 */ /* 0x004fe200078e0003 */
[----:B------:R-:W-:Y:S01]  /*03c0*/  @!UP0 UMOV UR6, 0x400 ;  /* 0x0000040000068882 */ /* 0x000fe20000000000 */
[----:B------:R-:W-:-:S04]  /*03d0*/  @!UP0 UIADD3 UR4, -UR4, 0x100000, URZ ;  /* 0x0010000004048890 */ /* 0x000fc8000fffe13f */
[----:B------:R-:W-:Y:S02]  /*03e0*/  @!UP0 USHF.L.U32 UR5, UR4, 0xb, URZ ;  /* 0x0000000b04058899 */ /* 0x000fe4000800063f */
[----:B------:R-:W-:Y:S01]  /*03f0*/  @!UP0 USHF.L.U32 UR4, UR4, 0x1, URZ ;  /* 0x0000000104048899 */ /* 0x000fe2000800063f */
[----:B------:R-:W-:Y:S02]  /*0400*/  @P3 IMAD.MOV.U32 R7, RZ, RZ, RZ ;  /* 0x000000ffff073224 */ /* 0x000fe400078e00ff */
[----:B------:R-:W-:Y:S01]  /*0410*/  IMAD.MOV.U32 R5, RZ, RZ, RZ ;  /* 0x000000ffff057224 */ /* 0x000fe200078e00ff */
[----:B------:R-:W1:Y:S01]  /*0420*/  @!UP0 S2UR UR7, SR_CgaCtaId ;  /* 0x00000000000789c3 */ /* 0x000e620000008800 */
[----:B------:R-:W-:-:S07]  /*0430*/  @P3 IMAD.MOV.U32 R11, RZ, RZ, RZ ;  /* 0x000000ffff0b3224 */ /* 0x000fce00078e00ff */
[----:B------:R-:W2:Y:S01]  /*0440*/  @!P3 LDC R9, c[0x0][0xc] ;  /* 0x00000300ff09bb82 */ /* 0x000ea20000000800 */
[----:B0-----:R-:W-:-:S04]  /*0450*/  @P3 IMAD.WIDE.U32 R16, R4, R17, R6 ;  /* 0x0000001104103225 */ /* 0x001fc800078e0006 */
[----:B------:R-:W-:Y:S01]  /*0460*/  @P3 IMAD.IADD R17, R17, 0x1, R11 ;  /* 0x0000000111113824 */ /* 0x000fe200078e020b */
[----:B-1----:R-:W-:Y:S01]  /*0470*/  @!UP0 ULEA UR6, UR7, UR6, 0x18 ;  /* 0x0000000607068291 */ /* 0x002fe2000f8ec03f */
[----:B------:R-:W-:Y:S01]  /*0480*/  VOTEU.ALL UP0, P0 ;  /* 0x00000000003f7886 */ /* 0x000fe20000000000 */
[----:B------:R-:W-:-:S04]  /*0490*/  ISETP.NE.AND P0, PT, R0, 0x3, PT ;  /* 0x000000030000780c */ /* 0x000fc80003f05270 */
[----:B------:R-:W-:Y:S01]  /*04a0*/  ISETP.EQ.OR P0, PT, R0, RZ, !P0 ;  /* 0x000000ff0000720c */ /* 0x000fe20004702670 */
[----:B--2---:R-:W-:-:S03]  /*04b0*/  @!P3 IMAD.WIDE.U32 R6, R9, R3, R4 ;  /* 0x000000030906b225 */ /* 0x004fc600078e0004 */
[C---:B------:R-:W-:Y:S01]  /*04c0*/  ISETP.EQ.AND P0, PT, R8.reuse, RZ, P0 ;  /* 0x000000ff0800720c */ /* 0x040fe20000702270 */
[----:B------:R-:W-:Y:S01]  /*04d0*/  VIADD R8, R8, 0xffffffff ;  /* 0xffffffff08087836 */ /* 0x000fe20000000000 */
[----:B------:R-:W0:Y:S02]  /*04e0*/  FENCE.VIEW.ASYNC.S ;  /* 0x00000000000073c6 */ /* 0x000e240000000000 */
[----:B0-----:R0:W3:Y:S01]  /*04f0*/  @!UP0 SYNCS.EXCH.64 URZ, [UR6+0x30], UR4 ;  /* 0x00003004063f85b2 */ /* 0x0010e20008000100 */
[----:B------:R-:W-:Y:S01]  /*0500*/  @!P3 IMAD.MOV.U32 R16, RZ, RZ, R6 ;  /* 0x000000ffff10b224 */ /* 0x000fe200078e0006 */
[----:B------:R-:W-:Y:S01]  /*0510*/  SEL R19, RZ, 0x1, !P0 ;  /* 0x00000001ff137807 */ /* 0x000fe20004000000 */
[----:B------:R-:W-:Y:S01]  /*0520*/  @!P3 IMAD.MOV.U32 R17, RZ, RZ, R7 ;  /* 0x000000ffff11b224 */ /* 0x000fe200078e0007 */
[----:B------:R-:W-:-:S04]  /*0530*/  ISETP.GE.U32.AND P1, PT, R8, 0x2, PT ;  /* 0x000000020800780c */ /* 0x000fc80003f26070 */
[----:B------:R-:W-:Y:S01]  /*0540*/  SEL R19, R19, 0x2, P1 ;  /* 0x0000000213137807 */ /* 0x000fe20000800000 */
[----:B------:R0:W3:Y:S01]  /*0550*/  @!UP1 SYNCS.EXCH.64 URZ, [UR6+0x38], UR4 ;  /* 0x00003804063f95b2 */ /* 0x0000e20008000100 */
[----:B------:R-:W-:Y:S01]  /*0560*/  NOP ;  /* 0x0000000000007918 */ /* 0x000fe20000000000 */
[----:B---34-:R-:W-:Y:S06]  /*0570*/  BAR.SYNC.DEFER_BLOCKING 0x0 ;  /* 0x0000000000007b1d */ /* 0x018fec0000010000 */
[----:B------:R-:W-:Y:S05]  /*0580*/  @!P2 BRA `(.L_x_3) ;  /* 0x0000009c0068a947 */ /* 0x000fea0003800000 */
[----:B------:R-:W-:-:S13]  /*0590*/  ISETP.GT.U32.AND P0, PT, R8, 0x1, PT ;  /* 0x000000010800780c */ /* 0x000fda0003f04070 */
[----:B0-----:R-:W-:Y:S05]  /*05a0*/  @P0 EXIT ;  /* 0x000000000000094d */ /* 0x001fea0003800000 */
[----:B------:R-:W-:Y:S01]  /*05b0*/  ULDC.64 UR4, c[0x0][0x650] ;  /* 0x0001940000047ab9 */ /* 0x000fe20000000a00 */
[----:B------:R-:W-:Y:S01]  /*05c0*/  PRMT R0, RZ, 0x7610, R0 ;  /* 0x00007610ff007816 */ /* 0x000fe20000000000 */
[----:B------:R-:W-:Y:S01]  /*05d0*/  IMAD.MOV.U32 R153, RZ, RZ, -0x1 ;  /* 0xffffffffff997424 */ /* 0x000fe200078e00ff */
[----:B------:R-:W-:Y:S01]  /*05e0*/  ISETP.GE.U32.AND P0, PT, R16, UR4, PT ;  /* 0x0000000410007c0c */ /* 0x000fe2000bf06070 */
[----:B------:R-:W-:Y:S02]  /*05f0*/  IMAD.MOV.U32 R152, RZ, RZ, -0x1 ;  /* 0xffffffffff987424 */ /* 0x000fe400078e00ff */
[----:B------:R-:W-:Y:S01]  /*0600*/  IMAD.MOV.U32 R23, RZ, RZ, -0x1 ;  /* 0xffffffffff177424 */ /* 0x000fe200078e00ff */
[----:B------:R-:W-:-:S13]  /*0610*/  ISETP.GE.U32.AND.EX P0, PT, R17, UR5, PT, P0 ;  /* 0x0000000511007c0c */ /* 0x000fda000bf06100 */
[----:B------:R-:W-:Y:S05]  /*0620*/  @P0 BRA `(.L_x_4) ;  /* 0x0000000400540947 */ /* 0x000fea0003800000 */
[----:B------:R-:W0:Y:S01]  /*0630*/  LDC.64 R14, c[0x0][0x628] ;  /* 0x00018a00ff0e7b82 */ /* 0x000e220000000a00 */
[----:B------:R-:W-:Y:S02]  /*0640*/  IMAD.MOV.U32 R6, RZ, RZ, R16 ;  /* 0x000000ffff067224 */ /* 0x000fe400078e0010 */
[----:B------:R-:W-:-:S05]  /*0650*/  IMAD.MOV.U32 R7, RZ, RZ, R17 ;  /* 0x000000ffff077224 */ /* 0x000fca00078e0011 */
[----:B------:R-:W1:Y:S08]  /*0660*/  LDC R0, c[0x0][0x630] ;  /* 0x00018c00ff007b82 */ /* 0x000e700000000800 */
[----:B------:R-:W2:Y:S01]  /*0670*/  LDC.64 R20, c[0x0][0x620] ;  /* 0x00018800ff147b82 */ /* 0x000ea20000000a00 */
[----:B0-----:R-:W-:-:S04]  /*0680*/  ISETP.NE.U32.AND P0, PT, R14, RZ, PT ;  /* 0x000000ff0e00720c */ /* 0x001fc80003f05070 */
[----:B------:R-:W-:-:S13]  /*0690*/  ISETP.NE.AND.EX P0, PT, R15, RZ, PT, P0 ;  /* 0x000000ff0f00720c */ /* 0x000fda0003f05300 */
[----:B-12---:R-:W-:Y:S05]  /*06a0*/  @!P0 BRA `(.L_x_5) ;  /* 0x0000000000288947 */ /* 0x006fea0003800000 */
[----:B------:R-:W0:Y:S02]  /*06b0*/  LDC R11, c[0x0][0x634] ;  /* 0x00018d00ff0b7b82 */ /* 0x000e240000000800 */
[----:B0-----:R-:W-:-:S05]  /*06c0*/  IADD3 R11, P0, R16, R11, RZ ;  /* 0x0000000b100b7210 */ /* 0x001fca0007f1e0ff */
[----:B------:R-:W-:-:S04]  /*06d0*/  IMAD.X R13, RZ, RZ, R17, P0 ;  /* 0x000000ffff0d7224 */ /* 0x000fc800000e0611 */
[----:B------:R-:W-:-:S04]  /*06e0*/  IMAD.WIDE.U32 R6, R13, R14, RZ ;  /* 0x0000000e0d067225 */ /* 0x000fc800078e00ff */
[----:B------:R-:W-:-:S04]  /*06f0*/  IMAD.WIDE.U32 R8, P0, R11, R15, R6 ;  /* 0x0000000f0b087225 */ /* 0x000fc80007800006 */
[----:B------:R-:W-:-:S04]  /*0700*/  IMAD.WIDE.U32 R6, R11, R14, RZ ;  /* 0x0000000e0b067225 */ /* 0x000fc800078e00ff */
[----:B------:R-:W-:Y:S01]  /*0710*/  IMAD.X R11, RZ, RZ, RZ, P0 ;  /* 0x000000ffff0b7224 */ /* 0x000fe200000e06ff */
[----:B------:R-:W-:Y:S01]  /*0720*/  IADD3 RZ, P0, R7, R8, RZ ;  /* 0x0000000807ff7210 */ /* 0x000fe20007f1e0ff */
[----:B------:R-:W-:-:S04]  /*0730*/  IMAD.MOV.U32 R10, RZ, RZ, R9 ;  /* 0x000000ffff0a7224 */ /* 0x000fc800078e0009 */
[----:B------:R-:W-:-:S08]  /*0740*/  IMAD.WIDE.U32.X R6, R13, R15, R10, P0 ;  /* 0x0000000f0d067225 */ /* 0x000fd000000e040a */
.L_x_5:
[-CC-:B------:R-:W-:Y:S01]  /*0750*/  SHF.R.U64 R23, R6, R0.reuse, R7.reuse ;  /* 0x0000000006177219 */ /* 0x180fe20000001207 */
[----:B------:R-:W0:Y:S01]  /*0760*/  LDC R10, c[0x0][0x618] ;  /* 0x00018600ff0a7b82 */ /* 0x000e220000000800 */
[----:B------:R-:W-:Y:S01]  /*0770*/  SHF.R.U32.HI R5, RZ, R0, R7 ;  /* 0x00000000ff057219 */ /* 0x000fe20000011607 */
[----:B------:R-:W-:Y:S01]  /*0780*/  ULDC UR4, c[0x0][0x150] ;  /* 0x0000540000047ab9 */ /* 0x000fe20000000800 */
[----:B------:R-:W-:Y:S02]  /*0790*/  IADD3 R9, P0, RZ, -R23, RZ ;  /* 0x80000017ff097210 */ /* 0x000fe40007f1e0ff */
[----:B------:R-:W-:-:S03]  /*07a0*/  I2FP.F32.U32 R0, R4 ;  /* 0x0000000400007245 */ /* 0x000fc60000201000 */
[----:B------:R-:W1:Y:S01]  /*07b0*/  LDC.64 R28, c[0x0][0x640] ;  /* 0x00019000ff1c7b82 */ /* 0x000e620000000a00 */
[----:B------:R-:W-:Y:S02]  /*07c0*/  IMAD.X R11, RZ, RZ, ~R5, P0 ;  /* 0x000000ffff0b7224 */ /* 0x000fe400000e0e05 */
[----:B------:R-:W-:Y:S01]  /*07d0*/  FMUL R0, R0, UR4 ;  /* 0x0000000400007c20 */ /* 0x000fe20008400000 */
[----:B------:R-:W-:Y:S01]  /*07e0*/  IMAD.WIDE.U32 R6, R9, R20, R16 ;  /* 0x0000001409067225 */ /* 0x000fe200078e0010 */
[----:B------:R-:W-:-:S03]  /*07f0*/  ULDC UR4, c[0x0][0x154] ;  /* 0x0000550000047ab9 */ /* 0x000fc60000000800 */
[----:B------:R-:W-:Y:S01]  /*0800*/  IMAD R8, R11, R20, RZ ;  /* 0x000000140b087224 */ /* 0x000fe200078e02ff */
[----:B------:R-:W2:Y:S01]  /*0810*/  LDC R5, c[0x0][0x144] ;  /* 0x00005100ff057b82 */ /* 0x000ea20000000800 */
[----:B------:R-:W3:Y:S02]  /*0820*/  F2I.U32.TRUNC.NTZ R0, R0 ;  /* 0x0000000000007305 */ /* 0x000ee4000020f000 */
[----:B------:R-:W-:-:S04]  /*0830*/  IMAD R9, R9, R21, R8 ;  /* 0x0000001509097224 */ /* 0x000fc800078e0208 */
[----:B------:R-:W-:Y:S01]  /*0840*/  IMAD.IADD R7, R7, 0x1, R9 ;  /* 0x0000000107077824 */ /* 0x000fe200078e0209 */
[----:B------:R-:W4:Y:S01]  /*0850*/  LDC R12, c[0x0][0x608] ;  /* 0x00018200ff0c7b82 */ /* 0x000f220000000800 */
[----:B------:R-:W-:-:S03]  /*0860*/  IMAD.MOV.U32 R9, RZ, RZ, -0x1 ;  /* 0xffffffffff097424 */ /* 0x000fc600078e00ff */
[-CC-:B0-----:R-:W-:Y:S02]  /*0870*/  SHF.R.U64 R20, R6, R10.reuse, R7.reuse ;  /* 0x0000000a06147219 */ /* 0x181fe40000001207 */
[----:B------:R-:W-:Y:S02]  /*0880*/  I2FP.F32.U32 R6, R3 ;  /* 0x0000000300067245 */ /* 0x000fe40000201000 */
[----:B------:R-:W0:Y:S01]  /*0890*/  LDC R26, c[0x0][0x658] ;  /* 0x00019600ff1a7b82 */ /* 0x000e220000000800 */
[----:B-1----:R-:W-:Y:S01]  /*08a0*/  ISETP.NE.U32.AND P0, PT, R28, RZ, PT ;  /* 0x000000ff1c00720c */ /* 0x002fe20003f05070 */
[----:B---3--:R-:W-:Y:S01]  /*08b0*/  IMAD.MOV R8, RZ, RZ, -R0 ;  /* 0x000000ffff087224 */ /* 0x008fe200078e0a00 */
[----:B------:R-:W-:Y:S01]  /*08c0*/  SHF.R.U32.HI R7, RZ, R10, R7 ;  /* 0x0000000aff077219 */ /* 0x000fe20000011607 */
[----:B------:R-:W-:Y:S01]  /*08d0*/  FMUL R6, R6, UR4 ;  /* 0x0000000406067c20 */ /* 0x000fe20008400000 */
[----:B------:R-:W-:-:S03]  /*08e0*/  ISETP.NE.AND.EX P0, PT, R29, RZ, PT, P0 ;  /* 0x000000ff1d00720c */ /* 0x000fc60003f05300 */
[----:B------:R-:W1:Y:S01]  /*08f0*/  LDC R14, c[0x0][0x148] ;  /* 0x00005200ff0e7b82 */ /* 0x000e620000000800 */
[----:B--2---:R-:W-:-:S07]  /*0900*/  IMAD R0, R5, R8, R4 ;  /* 0x0000000805007224 */ /* 0x004fce00078e0204 */
[----:B------:R-:W2:Y:S01]  /*0910*/  LDC R24, c[0x0][0x600] ;  /* 0x00018000ff187b82 */ /* 0x000ea20000000800 */
[-CC-:B----4-:R-:W-:Y:S02]  /*0920*/  SHF.R.U64 R30, R20, R12.reuse, R7.reuse ;  /* 0x0000000c141e7219 */ /* 0x190fe40000001207 */
[----:B------:R-:W-:Y:S01]  /*0930*/  SHF.R.U32.HI R5, RZ, R12, R7 ;  /* 0x0000000cff057219 */ /* 0x000fe20000011607 */
[----:B------:R-:W-:Y:S01]  /*0940*/  IMAD.MOV.U32 R7, RZ, RZ, 0x1 ;  /* 0x00000001ff077424 */ /* 0x000fe200078e00ff */
[----:B------:R3:W4:Y:S03]  /*0950*/  F2I.U32.TRUNC.NTZ R12, R6 ;  /* 0x00000006000c7305 */ /* 0x000726000020f000 */
[----:B------:R-:W1:Y:S01]  /*0960*/  LDC R15, c[0x0][0x648] ;  /* 0x00019200ff0f7b82 */ /* 0x000e620000000800 */
[-C--:B0-----:R-:W-:Y:S02]  /*0970*/  SHF.L.U32 R4, R9, R26.reuse, RZ ;  /* 0x0000001a09047219 */ /* 0x081fe400000006ff */
[----:B------:R-:W-:-:S02]  /*0980*/  SHF.R.U64 R32, R30, R26, R5 ;  /* 0x0000001a1e207219 */ /* 0x000fc40000001205 */
[----:B------:R-:W-:Y:S02]  /*0990*/  LOP3.LUT R11, RZ, R4, RZ, 0x33, !PT ;  /* 0x00000004ff0b7212 */ /* 0x000fe400078e33ff */
[-C--:B------:R-:W-:Y:S01]  /*09a0*/  SHF.R.U32.HI R5, RZ, R26.reuse, R5 ;  /* 0x0000001aff057219 */ /* 0x080fe20000011605 */
[----:B------:R-:W0:Y:S01]  /*09b0*/  LDC R21, c[0x0][0x638] ;  /* 0x00018e00ff157b82 */ /* 0x000e220000000800 */
[----:B------:R-:W-:Y:S01]  /*09c0*/  SHF.L.U32 R10, R7, R26, RZ ;  /* 0x0000001a070a7219 */ /* 0x000fe200000006ff */
[----:B------:R-:W-:-:S06]  /*09d0*/  IMAD.MOV.U32 R4, RZ, RZ, R32 ;  /* 0x000000ffff047224 */ /* 0x000fcc00078e0020 */
[----:B------:R-:W0:Y:S01]  /*09e0*/  LDC R153, c[0x0][0x610] ;  /* 0x00018400ff997b82 */ /* 0x000e220000000800 */
[----:B---34-:R-:W-:Y:S05]  /*09f0*/  @!P0 BRA `(.L_x_6) ;  /* 0x0000000000288947 */ /* 0x018fea0003800000 */
[----:B------:R-:W3:Y:S02]  /*0a00*/  LDC R9, c[0x0][0x64c] ;  /* 0x00019300ff097b82 */ /* 0x000ee40000000800 */
[----:B---3--:R-:W-:-:S05]  /*0a10*/  IADD3 R9, P0, R32, R9, RZ ;  /* 0x0000000920097210 */ /* 0x008fca0007f1e0ff */
        /* <DEDUP_REMOVED lines=8> */
.L_x_6:
[----:B-1----:R-:W-:Y:S01]  /*0aa0*/  SHF.R.U64 R4, R4, R15, R5 ;  /* 0x0000000f04047219 */ /* 0x002fe20000001205 */
[----:B--2---:R-:W-:Y:S01]  /*0ab0*/  VIADD R5, R24, 0xffffffff ;  /* 0xffffffff18057836 */ /* 0x004fe20000000000 */
[----:B------:R-:W-:Y:S01]  /*0ac0*/  LOP3.LUT R11, R30, R11, RZ, 0xc0, !PT ;  /* 0x0000000b1e0b7212 */ /* 0x000fe200078ec0ff */
[----:B------:R-:W-:Y:S02]  /*0ad0*/  IMAD.MOV R12, RZ, RZ, -R12 ;  /* 0x000000ffff0c7224 */ /* 0x000fe400078e0a0c */
[----:B------:R-:W-:Y:S02]  /*0ae0*/  IMAD.MOV R6, RZ, RZ, -R4 ;  /* 0x000000ffff067224 */ /* 0x000fe400078e0a04 */
[----:B------:R-:W-:Y:S01]  /*0af0*/  IMAD R11, R10, R4, R11 ;  /* 0x000000040a0b7224 */ /* 0x000fe200078e020b */
[----:B------:R-:W-:Y:S01]  /*0b00*/  LOP3.LUT R4, R20, R5, RZ, 0xc0, !PT ;  /* 0x0000000514047212 */ /* 0x000fe200078ec0ff */
[----:B------:R-:W-:Y:S02]  /*0b10*/  @P3 IMAD R0, R14, R12, R3 ;  /* 0x0000000c0e003224 */ /* 0x000fe400078e0203 */
[----:B0-----:R-:W-:-:S02]  /*0b20*/  IMAD R3, R6, R21, R32 ;  /* 0x0000001506037224 */ /* 0x001fc400078e0220 */
[----:B------:R-:W-:Y:S02]  /*0b30*/  IMAD R153, R11, R153, R0 ;  /* 0x000000990b997224 */ /* 0x000fe400078e0200 */
[----:B------:R-:W-:Y:S02]  /*0b40*/  IMAD R4, R3, R24, R4 ;  /* 0x0000001803047224 */ /* 0x000fe400078e0204 */
[----:B------:R-:W-:-:S03]  /*0b50*/  IMAD.MOV.U32 R0, RZ, RZ, 0x1 ;  /* 0x00000001ff007424 */ /* 0x000fc600078e00ff */
[----:B------:R-:W-:Y:S02]  /*0b60*/  SEL R152, R4, R153, !P3 ;  /* 0x0000009904987207 */ /* 0x000fe40005800000 */
[----:B------:R-:W-:-:S07]  /*0b70*/  SEL R153, R153, R4, !P3 ;  /* 0x0000000499997207 */ /* 0x000fce0005800000 */
.L_x_4:
[----:B------:R-:W-:-:S08]  /*0b80*/  NOP ;  /* 0x0000000000007918 */ /* 0x000fd00000000000 */
[----:B------:R-:W0:Y:S02]  /*0b90*/  USETMAXREG.TRY_ALLOC.CTAPOOL UP0, 0xe8 ;  /* 0x000000e8000079c8 */ /* 0x000e240008000600 */
[----:B0-----:R-:W-:-:S13]  /*0ba0*/  PLOP3.LUT P0, PT, PT, PT, UP0, 0x80, 0x0 ;  /* 0x000000000000781c */ /* 0x001fda0003f0f008 */
[----:B------:R-:W-:Y:S05]  /*0bb0*/  @!P0 BRA `(.L_x_4) ;  /* 0xfffffffc00f08947 */ /* 0x000fea000383ffff */
[----:B------:R-:W-:Y:S01]  /*0bc0*/  ULDC.64 UR4, c[0x0][0x598] ;  /* 0x0001660000047ab9 */ /* 0x000fe20000000a00 */
[----:B------:R-:W-:Y:S01]  /*0bd0*/  ULDC.64 UR36, c[0x0][0x208] ;  /* 0x0000820000247ab9 */ /* 0x000fe20000000a00 */
[----:B------:R-:W-:-:S04]  /*0be0*/  ISETP.NE.U32.AND P0, PT, RZ, UR4, PT ;  /* 0x00000004ff007c0c */ /* 0x000fc8000bf05070 */
[----:B------:R-:W-:-:S13]  /*0bf0*/  ISETP.NE.AND.EX P0, PT, RZ, UR5, PT, P0 ;  /* 0x00000005ff007c0c */ /* 0x000fda000bf05300 */
[----:B------:R-:W-:Y:S05]  /*0c00*/  @!P0 BRA `(.L_x_7) ;  /* 0x00000000001c8947 */ /* 0x000fea0003800000 */
[----:B------:R-:W0:Y:S02]  /*0c10*/  LDC.64 R4, c[0x0][0x598] ;  /* 0x00016600ff047b82 */ /* 0x000e240000000a00 */
[----:B0-----:R-:W2:Y:S02]  /*0c20*/  LDG.E.64 R4, desc[UR36][R4.64] ;  /* 0x0000002404047981 */ /* 0x001ea4000c1e1b00 */
[----:B--2---:R-:W-:-:S04]  /*0c30*/  ISETP.NE.U32.AND P0, PT, R4, RZ, PT ;  /* 0x000000ff0400720c */ /* 0x004fc80003f05070 */
[----:B------:R-:W-:-:S13]  /*0c40*/  ISETP.NE.AND.EX P0, PT, R5, RZ, PT, P0 ;  /* 0x000000ff0500720c */ /* 0x000fda0003f05300 */
[----:B------:R-:W-:Y:S05]  /*0c50*/  @!P0 BRA `(.L_x_7) ;  /* 0x0000000000088947 */ /* 0x000fea0003800000 */
[----:B------:R0:W5:Y:S01]  /*0c60*/  LD.E R154, desc[UR36][R4.64] ;  /* 0x00000024049a7980 */ /* 0x000162000c101900 */
[----:B------:R-:W-:Y:S05]  /*0c70*/  BRA `(.L_x_8) ;  /* 0x0000000000247947 */ /* 0x000fea0003800000 */
.L_x_7:
[----:B------:R-:W-:Y:S02]  /*0c80*/  ULDC.64 UR4, c[0x0][0x588] ;  /* 0x0001620000047ab9 */ /* 0x000fe40000000a00 */
[----:B------:R-:W-:-:S04]  /*0c90*/  ISETP.NE.U32.AND P0, PT, RZ, UR4, PT ;  /* 0x00000004ff007c0c */ /* 0x000fc8000bf05070 */
[----:B------:R-:W-:-:S13]  /*0ca0*/  ISETP.NE.AND.EX P0, PT, RZ, UR5, PT, P0 ;  /* 0x00000005ff007c0c */ /* 0x000fda000bf05300 */
[----:B------:R-:W-:Y:S05]  /*0cb0*/  @!P0 BRA `(.L_x_9) ;  /* 0x00000000000c8947 */ /* 0x000fea0003800000 */
[----:B------:R-:W0:Y:S02]  /*0cc0*/  LDC.64 R154, c[0x0][0x588] ;  /* 0x00016200ff9a7b82 */ /* 0x000e240000000a00 */
[----:B0-----:R1:W5:Y:S01]  /*0cd0*/  LDG.E R154, desc[UR36][R154.64] ;  /* 0x000000249a9a7981 */ /* 0x001362000c1e1900 */
[----:B------:R-:W-:Y:S05]  /*0ce0*/  BRA `(.L_x_8) ;  /* 0x0000000000087947 */ /* 0x000fea0003800000 */
.L_x_9:
[----:B------:R-:W-:Y:S02]  /*0cf0*/  ULDC UR4, c[0x0][0x580] ;  /* 0x0001600000047ab9 */ /* 0x000fe40000000800 */
[----:B------:R-:W-:-:S07]  /*0d00*/  IMAD.U32 R154, RZ, RZ, UR4 ;  /* 0x00000004ff9a7e24 */ /* 0x000fce000f8e00ff */
.L_x_8:
[----:B------:R-:W-:Y:S02]  /*0d10*/  ULDC.64 UR4, c[0x0][0x5a0] ;  /* 0x0001680000047ab9 */ /* 0x000fe40000000a00 */
[----:B------:R-:W-:-:S04]  /*0d20*/  ISETP.NE.U32.AND P0, PT, RZ, UR4, PT ;  /* 0x00000004ff007c0c */ /* 0x000fc8000bf05070 */
[----:B------:R-:W-:-:S13]  /*0d30*/  ISETP.NE.AND.EX P0, PT, RZ, UR5, PT, P0 ;  /* 0x00000005ff007c0c */ /* 0x000fda000bf05300 */
[----:B------:R-:W-:Y:S05]  /*0d40*/  @!P0 BRA `(.L_x_10) ;  /* 0x00000000001c8947 */ /* 0x000fea0003800000 */
[----:B0-----:R-:W0:Y:S02]  /*0d50*/  LDC.64 R4, c[0x0][0x5a0] ;  /* 0x00016800ff047b82 */ /* 0x001e240000000a00 */
[----:B0-----:R-:W2:Y:S02]  /*0d60*/  LDG.E.64 R4, desc[UR36][R4.64] ;  /* 0x0000002404047981 */ /* 0x001ea4000c1e1b00 */
[----:B--2---:R-:W-:-:S04]  /*0d70*/  ISETP.NE.U32.AND P0, PT, R4, RZ, PT ;  /* 0x000000ff0400720c */ /* 0x004fc80003f05070 */
[----:B------:R-:W-:-:S13]  /*0d80*/  ISETP.NE.AND.EX P0, PT, R5, RZ, PT, P0 ;  /* 0x000000ff0500720c */ /* 0x000fda0003f05300 */
[----:B------:R-:W-:Y:S05]  /*0d90*/  @!P0 BRA `(.L_x_10) ;  /* 0x0000000000088947 */ /* 0x000fea0003800000 */
[----:B-1----:R0:W5:Y:S01]  /*0da0*/  LD.E R155, desc[UR36][R4.64] ;  /* 0x00000024049b7980 */ /* 0x002162000c101900 */
[----:B------:R-:W-:Y:S05]  /*0db0*/  BRA `(.L_x_11) ;  /* 0x0000000000247947 */ /* 0x000fea0003800000 */
.L_x_10:
[----:B------:R-:W-:Y:S02]  /*0dc0*/  ULDC.64 UR4, c[0x0][0x590] ;  /* 0x0001640000047ab9 */ /* 0x000fe40000000a00 */
[----:B------:R-:W-:-:S04]  /*0dd0*/  ISETP.NE.U32.AND P0, PT, RZ, UR4, PT ;  /* 0x00000004ff007c0c */ /* 0x000fc8000bf05070 */
[----:B------:R-:W-:-:S13]  /*0de0*/  ISETP.NE.AND.EX P0, PT, RZ, UR5, PT, P0 ;  /* 0x00000005ff007c0c */ /* 0x000fda000bf05300 */
[----:B------:R-:W-:Y:S05]  /*0df0*/  @!P0 BRA `(.L_x_12) ;  /* 0x00000000000c8947 */ /* 0x000fea0003800000 */
[----:B0-----:R-:W1:Y:S02]  /*0e00*/  LDC.64 R4, c[0x0][0x590] ;  /* 0x00016400ff047b82 */ /* 0x001e640000000a00 */
[----:B-1----:R1:W5:Y:S01]  /*0e10*/  LDG.E R155, desc[UR36][R4.64] ;  /* 0x00000024049b7981 */ /* 0x002362000c1e1900 */
[----:B------:R-:W-:Y:S05]  /*0e20*/  BRA `(.L_x_11) ;  /* 0x0000000000087947 */ /* 0x000fea0003800000 */
.L_x_12:
[----:B------:R-:W-:Y:S02]  /*0e30*/  ULDC UR4, c[0x0][0x584] ;  /* 0x0001610000047ab9 */ /* 0x000fe40000000800 */
[----:B-1----:R-:W-:-:S07]  /*0e40*/  IMAD.U32 R155, RZ, RZ, UR4 ;  /* 0x00000004ff9b7e24 */ /* 0x002fce000f8e00ff */
.L_x_11:
[----:B------:R-:W-:-:S13]  /*0e50*/  LOP3.LUT P0, RZ, R0, 0xff, RZ, 0xc0, !PT ;  /* 0x000000ff00ff7812 */ /* 0x000fda000780c0ff */
[----:B------:R-:W-:Y:S05]  /*0e60*/  @!P0 EXIT ;  /* 0x000000000000894d */ /* 0x000fea0003800000 */
[----:B------:R-:W-:Y:S01]  /*0e70*/  ULDC UR4, c[0x0][0x28c] ;  /* 0x0000a30000047ab9 */ /* 0x000fe20000000800 */
[----:B------:R-:W-:Y:S01]  /*0e80*/  LOP3.LUT R158, R19, 0x1, RZ, 0xfc, !PT ;  /* 0x00000001139e7812 */ /* 0x000fe200078efcff */
[----:B------:R-:W-:Y:S01]  /*0e90*/  UIADD3 UR4, UR4, 0x7f, URZ ;  /* 0x0000007f04047890 */ /* 0x000fe2000fffe03f */
[----:B------:R-:W-:Y:S01]  /*0ea0*/  UMOV UR38, URZ ;  /* 0x0000003f00267c82 */ /* 0x000fe20008000000 */
[----:B------:R-:W-:Y:S02]  /*0eb0*/  UMOV UR39, URZ ;  /* 0x0000003f00277c82 */ /* 0x000fe40008000000 */
[----:B------:R-:W-:-:S04]  /*0ec0*/  USHF.R.S32.HI UR5, URZ, 0x1f, UR4 ;  /* 0x0000001f3f057899 */ /* 0x000fc80008011404 */
[----:B------:R-:W-:-:S04]  /*0ed0*/  ULEA.HI UR5, UR5, UR4, URZ, 0x7 ;  /* 0x0000000405057291 */ /* 0x000fc8000f8f383f */
[----:B------:R-:W-:-:S12]  /*0ee0*/  USHF.R.S32.HI UR40, URZ, 0x7, UR5 ;  /* 0x000000073f287899 */ /* 0x000fd80008011405 */
.L_x_286:
[----:B------:R-:W-:Y:S01]  /*0ef0*/  LOP3.LUT R0, R18, 0x80, RZ, 0xc0, !PT ;  /* 0x0000008012007812 */ /* 0x000fe200078ec0ff */
[----:B--2---:R-:W2:Y:S01]  /*0f00*/  S2UR UR7, SR_CgaCtaId ;  /* 0x00000000000779c3 */ /* 0x004ea20000008800 */
[----:B------:R-:W-:Y:S02]  /*0f10*/  UMOV UR6, 0x400 ;  /* 0x0000040000067882 */ /* 0x000fe40000000000 */
[----:B------:R-:W-:-:S06]  /*0f20*/  SHF.R.U32.HI R0, RZ, 0x7, R0 ;  /* 0x00000007ff007819 */ /* 0x000fcc0000011600 */
[----:B---3--:R-:W3:Y:S01]  /*0f30*/  SHFL.IDX PT, R0, R0, RZ, 0x1f ;  /* 0x00001fff00007589 */ /* 0x008ee200000e0000 */
[----:B--2---:R-:W-:Y:S01]  /*0f40*/  ULEA UR42, UR7, UR6, 0x18 ;  /* 0x00000006072a7291 */ /* 0x004fe2000f8ec03f */
[----:B---3--:R-:W-:-:S13]  /*0f50*/  R2UR UR4, R0 ;  /* 0x00000000000472ca */ /* 0x008fda00000e0000 */
[----:B------:R-:W-:-:S04]  /*0f60*/  ULEA.HI UR5, UR4, UR4, URZ, 0x1 ;  /* 0x0000000404057291 */ /* 0x000fc8000f8f083f */
[----:B------:R-:W-:-:S04]  /*0f70*/  ULOP3.LUT UR5, UR5, 0x7fffe, URZ, 0xc0, !UPT ;  /* 0x0007fffe05057892 */ /* 0x000fc8000f8ec03f */
[----:B------:R-:W-:-:S03]  /*0f80*/  UIADD3 UR5, UR4, -UR5, URZ ;  /* 0x8000000504057290 */ /* 0x000fc6000fffe03f */
[----:B------:R-:W-:Y:S01]  /*0f90*/  ULDC UR4, c[0x0][0x28c] ;  /* 0x0000a30000047ab9 */ /* 0x000fe20000000800 */
[----:B------:R-:W-:Y:S01]  /*0fa0*/  ULEA UR5, UR5, UR42, 0xd ;  /* 0x0000002a05057291 */ /* 0x000fe2000f8e683f */
[----:B------:R-:W-:-:S03]  /*0fb0*/  ISETP.LT.AND P0, PT, RZ, UR4, PT ;  /* 0x00000004ff007c0c */ /* 0x000fc6000bf01270 */
[----:B------:R-:W-:-:S04]  /*0fc0*/  UIADD3 UR5, UR5, 0x100, URZ ;  /* 0x0000010005057890 */ /* 0x000fc8000fffe03f */
[----:B------:R-:W-:-:S04]  /*0fd0*/  USHF.R.U32.HI UR5, URZ, 0x4, UR5 ;  /* 0x000000043f057899 */ /* 0x000fc80008011605 */
[----:B------:R-:W-:Y:S02]  /*0fe0*/  ULOP3.LUT UR41, UR5, 0x3fff, URZ, 0xc0, !UPT ;  /* 0x00003fff05297892 */ /* 0x000fe4000f8ec03f */
[----:B-1----:R-:W-:Y:S10]  /*0ff0*/  @P0 BRA `(.L_x_13) ;  /* 0x0000000000400947 */ /* 0x002ff40003800000 */
[----:B------:R-:W-:Y:S01]  /*1000*/  MOV R0, 0x0 ;  /* 0x0000000000007802 */ /* 0x000fe20000000f00 */
[----:B------:R-:W-:Y:S01]  /*1010*/  ULDC.64 UR4, c[0x4][0x68] ;  /* 0x01001a0000047ab9 */ /* 0x000fe20000000a00 */
[----:B------:R-:W-:Y:S01]  /*1020*/  ULDC.64 UR6, c[0x4][0x8] ;  /* 0x0100020000067ab9 */ /* 0x000fe20000000a00 */
[----:B01----:R-:W-:Y:S01]  /*1030*/  IMAD.U32 R4, RZ, RZ, UR4 ;  /* 0x00000004ff047e24 */ /* 0x003fe2000f8e00ff */
[----:B------:R0:W1:Y:S01]  /*1040*/  LDC.64 R14, c[0x4][R0] ;  /* 0x01000000000e7b82 */ /* 0x0000620000000a00 */
[----:B------:R-:W-:Y:S01]  /*1050*/  IMAD.U32 R5, RZ, RZ, UR5 ;  /* 0x00000005ff057e24 */ /* 0x000fe2000f8e00ff */
[----:B------:R-:W-:Y:S01]  /*1060*/  ULDC.64 UR4, c[0x4][0x70] ;  /* 0x01001c0000047ab9 */ /* 0x000fe20000000a00 */
[----:B------:R-:W-:Y:S02]  /*1070*/  IMAD.U32 R10, RZ, RZ, UR6 ;  /* 0x00000006ff0a7e24 */ /* 0x000fe4000f8e00ff */
[----:B------:R-:W-:Y:S02]  /*1080*/  IMAD.U32 R6, RZ, RZ, UR4 ;  /* 0x00000004ff067e24 */ /* 0x000fe4000f8e00ff */
[----:B------:R-:W-:-:S02]  /*1090*/  IMAD.U32 R7, RZ, RZ, UR5 ;  /* 0x00000005ff077e24 */ /* 0x000fc4000f8e00ff */
[----:B------:R-:W-:Y:S02]  /*10a0*/  IMAD.U32 R11, RZ, RZ, UR7 ;  /* 0x00000007ff0b7e24 */ /* 0x000fe4000f8e00ff */
[----:B------:R-:W-:Y:S02]  /*10b0*/  IMAD.MOV.U32 R8, RZ, RZ, 0x1e1 ;  /* 0x000001e1ff087424 */ /* 0x000fe400078e00ff */
[----:B------:R-:W-:Y:S02]  /*10c0*/  IMAD.MOV.U32 R12, RZ, RZ, 0x1 ;  /* 0x00000001ff0c7424 */ /* 0x000fe400078e00ff */
[----:B0-----:R-:W-:-:S07]  /*10d0*/  IMAD.MOV.U32 R13, RZ, RZ, RZ ;  /* 0x000000ffff0d7224 */ /* 0x001fce00078e00ff */
[----:B------:R-:W-:-:S07]  /*10e0*/  LEPC R20, `(.L_x_13) ;  /* 0x000000001014794e */ /* 0x000fce0000000000 */
[----:B-1---5:R-:W-:Y:S05]  /*10f0*/  CALL.ABS.NOINC R14 ;  /* 0x000000000e007343 */ /* 0x022fea0003c00000 */
.L_x_13:
[----:B------:R-:W-:-:S13]  /*1100*/  ISETP.NE.AND P0, PT, R158, 0x3, PT ;  /* 0x000000039e00780c */ /* 0x000fda0003f05270 */
[----:B------:R-:W-:Y:S05]  /*1110*/  @!P0 BRA `(.L_x_14) ;  /* 0x0000000000048947 */ /* 0x000fea0003800000 */
[----:B------:R-:W-:Y:S01]  /*1120*/  BPT.TRAP 0x1 ;  /* 0x000000040000795c */ /* 0x000fe20000300000 */
.L_x_14:
[----:B------:R-:W-:Y:S02]  /*1130*/  IMAD.U32 R3, RZ, RZ, UR39 ;  /* 0x00000027ff037e24 */ /* 0x000fe4000f8e00ff */
[----:B------:R-:W-:-:S03]  /*1140*/  IMAD.U32 R0, RZ, RZ, UR38 ;  /* 0x00000026ff007e24 */ /* 0x000fc6000f8e00ff */
[----:B------:R-:W-:Y:S02]  /*1150*/  LEA R3, R3, UR42, 0x3 ;  /* 0x0000002a03037c11 */ /* 0x000fe4000f8e18ff */
[----:B------:R-:W-:-:S04]  /*1160*/  SHF.L.U32 R0, R0, 0x1f, RZ ;  /* 0x0000001f00007819 */ /* 0x000fc800000006ff */
[----:B------:R2:W3:Y:S01]  /*1170*/  SYNCS.PHASECHK.TRANS64.TRYWAIT P1, [R3+URZ], R0 ;  /* 0x00000000030075a7 */ /* 0x0004e2000802017f */
[----:B------:R-:W-:Y:S05]  /*1180*/  @!P0 BRA `(.L_x_15) ;  /* 0x0000000000048947 */ /* 0x000fea0003800000 */
[----:B------:R-:W-:Y:S01]  /*1190*/  BPT.TRAP 0x1 ;  /* 0x000000040000795c */ /* 0x000fe20000300000 */
.L_x_15:
[----:B---3--:R-:W-:Y:S05]  /*11a0*/  @P1 BRA `(.L_x_16) ;  /* 0x0000000000081947 */ /* 0x008fea0003800000 */
[----:B------:R-:W3:Y:S02]  /*11b0*/  SYNCS.PHASECHK.TRANS64.TRYWAIT P1, [R3+URZ], R0 ;  /* 0x00000000030075a7 */ /* 0x000ee4000802017f */
[----:B---3--:R-:W-:Y:S05]  /*11c0*/  @!P1 BRA `(.L_x_17) ;  /* 0x000000a400d09947 */ /* 0x008fea0003800000 */
.L_x_16:
[----:B------:R-:W-:-:S04]  /*11d0*/  UISETP.LT.AND UP0, UPT, UR40, 0x1, UPT ;  /* 0x000000012800788c */ /* 0x000fc8000bf01270 */
[----:B------:R-:W-:-:S04]  /*11e0*/  USEL UR4, UR40, 0x1, UP0 ;  /* 0x0000000128047887 */ /* 0x000fc80008000000 */
[----:B------:R-:W-:-:S06]  /*11f0*/  UIADD3 UR4, UR40, -UR4, URZ ;  /* 0x8000000428047290 */ /* 0x000fcc000fffe03f */
[----:B--23--:R-:W-:Y:S01]  /*1200*/  IMAD.U32 R0, RZ, RZ, UR4 ;  /* 0x00000004ff007e24 */ /* 0x00cfe2000f8e00ff */
[----:B------:R-:W-:Y:S05]  /*1210*/  WARPSYNC.ALL ;  /* 0x0000000000007948 */ /* 0x000fea0003800000 */
[----:B------:R-:W-:Y:S01]  /*1220*/  ISETP.GE.AND P1, PT, R0, 0x1, PT ;  /* 0x000000010000780c */ /* 0x000fe20003f26270 */
[----:B------:R-:W-:Y:S01]  /*1230*/  UIADD3 UR4, UR42, 0x10100, URZ ;  /* 0x000101002a047890 */ /* 0x000fe2000fffe03f */
[----:B------:R-:W-:Y:S01]  /*1240*/  WARPGROUP.ARRIVE ;  /* 0x00000000000079c5 */ /* 0x000fe20000000000 */
[----:B------:R-:W-:Y:S01]  /*1250*/  UMOV UR9, 0x40000040 ;  /* 0x4000004000097882 */ /* 0x000fe20000000000 */
[----:B------:R-:W-:Y:S01]  /*1260*/  UMOV UR11, 0x40000040 ;  /* 0x40000040000b7882 */ /* 0x000fe20000000000 */
[----:B------:R-:W-:-:S04]  /*1270*/  USHF.R.U32.HI UR4, URZ, 0x4, UR4 ;  /* 0x000000043f047899 */ /* 0x000fc80008011604 */
[----:B------:R-:W-:Y:S02]  /*1280*/  ULOP3.LUT UR5, UR4, 0x3fff, URZ, 0xc0, !UPT ;  /* 0x00003fff04057892 */ /* 0x000fe4000f8ec03f */
[----:B------:R-:W-:Y:S02]  /*1290*/  ULOP3.LUT UR4, UR41, 0x10000, URZ, 0xfc, !UPT ;  /* 0x0001000029047892 */ /* 0x000fe4000f8efc3f */
[----:B------:R-:W-:Y:S02]  /*12a0*/  ULOP3.LUT UR5, UR5, 0x10000, URZ, 0xfc, !UPT ;  /* 0x0001000005057892 */ /* 0x000fe4000f8efc3f */
[----:B------:R-:W-:Y:S02]  /*12b0*/  ULEA UR6, UR39, UR4, 0xb ;  /* 0x0000000427067291 */ /* 0x000fe4000f8e583f */
[----:B------:R-:W-:-:S05]  /*12c0*/  ULEA UR7, UR39, UR5, 0xc ;  /* 0x0000000527077291 */ /* 0x000fca000f8e603f */
[----:B------:R-:W-:Y:S02]  /*12d0*/  UMOV UR8, UR6 ;  /* 0x0000000600087c82 */ /* 0x000fe40008000000 */
[----:B------:R-:W-:Y:S02]  /*12e0*/  UMOV UR10, UR7 ;  /* 0x00000007000a7c82 */ /* 0x000fe40008000000 */
[----:B------:R-:W-:Y:S01]  /*12f0*/  HGMMA.64x256x16.F32 R24, gdesc[UR8], RZ, !UPT, gsb0 ;  /* 0x03e00000081879f0 */ /* 0x000fe2000c0008ff */
[----:B------:R-:W-:Y:S02]  /*1300*/  UIADD3 UR8, UR6, 0x2, URZ ;  /* 0x0000000206087890 */ /* 0x000fe4000fffe03f */
[----:B------:R-:W-:Y:S01]  /*1310*/  UIADD3 UR10, UR7, 0x2, URZ ;  /* 0x00000002070a7890 */ /* 0x000fe2000fffe03f */
[----:B------:R-:W-:Y:S01]  /*1320*/  UMOV UR9, 0x40000040 ;  /* 0x4000004000097882 */ /* 0x000fe20000000000 */
[----:B------:R-:W-:Y:S01]  /*1330*/  UMOV UR11, 0x40000040 ;  /* 0x40000040000b7882 */ /* 0x000fe20000000000 */
[----:B------:R-:W-:-:S02]  /*1340*/  WARPGROUP.DEPBAR.LE gsb0, 0x0 ;  /* 0x00008000000079c5 */ /* 0x000fc40000010000 */
[----:B------:R-:W-:-:S15]  /*1350*/  WARPGROUP.ARRIVE ;  /* 0x00000000000079c5 */ /* 0x000fde0000000000 */
[----:B------:R-:W-:-:S05]  /*1360*/  NOP ;  /* 0x0000000000007918 */ /* 0x000fca0000000000 */
[----:B------:R-:W-:Y:S01]  /*1370*/  HGMMA.64x256x16.F32 R24, gdesc[UR8], R24, gsb0 ;  /* 0x03e00000081879f0 */ /* 0x000fe20008000818 */
[----:B------:R-:W-:Y:S02]  /*1380*/  UIADD3 UR8, UR6, 0x4, URZ ;  /* 0x0000000406087890 */ /* 0x000fe4000fffe03f */
[----:B------:R-:W-:Y:S01]  /*1390*/  UIADD3 UR10, UR7, 0x4, URZ ;  /* 0x00000004070a7890 */ /* 0x000fe2000fffe03f */
[----:B------:R-:W-:Y:S01]  /*13a0*/  UMOV UR9, 0x40000040 ;  /* 0x4000004000097882 */ /* 0x000fe20000000000 */
[----:B------:R-:W-:Y:S01]  /*13b0*/  UMOV UR11, 0x40000040 ;  /* 0x40000040000b7882 */ /* 0x000fe20000000000 */
[----:B------:R-:W-:Y:S02]  /*13c0*/  WARPGROUP.DEPBAR.LE gsb0, 0x0 ;  /* 0x00008000000079c5 */ /* 0x000fe40000010000 */
        /* <DEDUP_REMOVED lines=42> */
[----:B------:R-:W-:Y:S03]  /*1670*/  HGMMA.64x256x16.F32 R24, gdesc[UR8], R24, gsb0 ;  /* 0x03e00000081879f0 */ /* 0x000fe60008000818 */
[----:B------:R-:W-:Y:S02]  /*1680*/  WARPGROUP.DEPBAR.LE gsb0, 0x0 ;  /* 0x00008000000079c5 */ /* 0x000fe40000010000 */
[----:B------:R-:W-:Y:S05]  /*1690*/  @!P1 BRA `(.L_x_18) ;  /* 0x0000000400a49947 */ /* 0x000fea0003800000 */
[----:B------:R-:W-:-:S04]  /*16a0*/  UIADD3 UR6, UR39, 0x1, URZ ;  /* 0x0000000127067890 */ /* 0x000fc8000fffe03f */
[----:B------:R-:W-:-:S04]  /*16b0*/  UISETP.NE.AND UP0, UPT, UR6, 0x2, UPT ;  /* 0x000000020600788c */ /* 0x000fc8000bf05270 */
[----:B------:R-:W-:Y:S02]  /*16c0*/  USEL UR7, URZ, 0x1, UP0 ;  /* 0x000000013f077887 */ /* 0x000fe40008000000 */
[----:B------:R-:W-:Y:S02]  /*16d0*/  USEL UR6, UR6, URZ, UP0 ;  /* 0x0000003f06067287 */ /* 0x000fe40008000000 */
[----:B------:R-:W-:-:S06]  /*16e0*/  ULOP3.LUT UR7, UR38, UR7, URZ, 0x3c, !UPT ;  /* 0x0000000726077292 */ /* 0x000fcc000f8e3c3f */
[----:B01----:R-:W-:Y:S01]  /*16f0*/  IMAD.U32 R5, RZ, RZ, UR7 ;  /* 0x00000007ff057e24 */ /* 0x003fe2000f8e00ff */
[----:B------:R-:W-:-:S06]  /*1700*/  UMOV UR7, UR39 ;  /* 0x0000002700077c82 */ /* 0x000fcc0008000000 */
.L_x_25:
[----:B01----:R-:W-:Y:S05]  /*1710*/  @!P0 BRA `(.L_x_19) ;  /* 0x0000000000048947 */ /* 0x003fea0003800000 */
[----:B------:R-:W-:Y:S01]  /*1720*/  BPT.TRAP 0x1 ;  /* 0x000000040000795c */ /* 0x000fe20000300000 */
.L_x_19:
[----:B------:R-:W0:Y:S01]  /*1730*/  S2UR UR9, SR_CgaCtaId ;  /* 0x00000000000979c3 */ /* 0x000e220000008800 */
[----:B------:R-:W-:Y:S01]  /*1740*/  UMOV UR8, 0x400 ;  /* 0x0000040000087882 */ /* 0x000fe20000000000 */
[----:B------:R-:W-:Y:S01]  /*1750*/  SHF.L.U32 R3, R5, 0x1f, RZ ;  /* 0x0000001f05037819 */ /* 0x000fe200000006ff */
[----:B0-----:R-:W-:-:S04]  /*1760*/  ULEA UR8, UR9, UR8, 0x18 ;  /* 0x0000000809087291 */ /* 0x001fc8000f8ec03f */
[----:B------:R-:W-:-:S09]  /*1770*/  ULEA UR9, UR6, UR8, 0x3 ;  /* 0x0000000806097291 */ /* 0x000fd2000f8e183f */
[----:B------:R0:W1:Y:S01]  /*1780*/  SYNCS.PHASECHK.TRANS64.TRYWAIT P1, [UR9], R3 ;  /* 0x00000003ff0075a7 */ /* 0x0000620008020149 */
[----:B------:R-:W-:Y:S05]  /*1790*/  @!P0 BRA `(.L_x_20) ;  /* 0x0000000000048947 */ /* 0x000fea0003800000 */
[----:B------:R-:W-:Y:S01]  /*17a0*/  BPT.TRAP 0x1 ;  /* 0x000000040000795c */ /* 0x000fe20000300000 */
.L_x_20:
[----:B-1----:R-:W-:Y:S05]  /*17b0*/  @P1 BRA `(.L_x_21) ;  /* 0x0000000000081947 */ /* 0x002fea0003800000 */
[----:B------:R-:W1:Y:S02]  /*17c0*/  SYNCS.PHASECHK.TRANS64.TRYWAIT P1, [UR9], R3 ;  /* 0x00000003ff0075a7 */ /* 0x000e640008020149 */
[----:B-1----:R-:W-:Y:S05]  /*17d0*/  @!P1 BRA `(.L_x_22) ;  /* 0x000000a000609947 */ /* 0x002fea0003800000 */
.L_x_21:
[----:B------:R-:W-:Y:S01]  /*17e0*/  ULEA UR9, UR6, UR4, 0xb ;  /* 0x0000000406097291 */ /* 0x000fe2000f8e583f */
[----:B------:R-:W-:Y:S01]  /*17f0*/  WARPGROUP.ARRIVE ;  /* 0x00000000000079c5 */ /* 0x000fe20000000000 */
[----:B------:R-:W-:Y:S01]  /*1800*/  ULEA UR10, UR6, UR5, 0xc ;  /* 0x00000005060a7291 */ /* 0x000fe2000f8e603f */
[----:B------:R-:W-:Y:S01]  /*1810*/  UMOV UR13, 0x40000040 ;  /* 0x40000040000d7882 */ /* 0x000fe20000000000 */
[----:B------:R-:W-:-:S03]  /*1820*/  UMOV UR15, 0x40000040 ;  /* 0x40000040000f7882 */ /* 0x000fc60000000000 */
[----:B------:R-:W-:Y:S02]  /*1830*/  UMOV UR12, UR9 ;  /* 0x00000009000c7c82 */ /* 0x000fe40008000000 */
[----:B------:R-:W-:Y:S02]  /*1840*/  UMOV UR14, UR10 ;  /* 0x0000000a000e7c82 */ /* 0x000fe40008000000 */
[----:B------:R-:W-:Y:S01]  /*1850*/  HGMMA.64x256x16.F32 R24, gdesc[UR12], R24, gsb0 ;  /* 0x03e000000c1879f0 */ /* 0x000fe20008000818 */
        /* <DEDUP_REMOVED lines=58> */
[----:B------:R-:W-:Y:S01]  /*1c00*/  BPT.TRAP 0x1 ;  /* 0x000000040000795c */ /* 0x000fe20000300000 */
.L_x_23:
[----:B------:R-:W-:Y:S01]  /*1c10*/  ULEA UR8, UR7, UR8, 0x3 ;  /* 0x0000000807087291 */ /* 0x000fe2000f8e183f */
[----:B------:R-:W-:-:S03]  /*1c20*/  ISETP.GT.U32.AND P1, PT, R19, 0x1, PT ;  /* 0x000000011300780c */ /* 0x000fc60003f24070 */
[----:B------:R-:W-:-:S04]  /*1c30*/  UIADD3 UR8, UR8, 0x10, URZ ;  /* 0x0000001008087890 */ /* 0x000fc8000fffe03f */
[----:B------:R-:W-:-:S09]  /*1c40*/  UPRMT UR8, URZ, 0x654, UR8 ;  /* 0x000006543f087896 */ /* 0x000fd20008000008 */
[----:B------:R-:W-:Y:S01]  /*1c50*/  SYNCS.ARRIVE.TRANS64.RED.A1T0 RZ, [UR8], RZ ;  /* 0x000000ffffff79a7 */ /* 0x000fe20008100408 */
[----:B------:R-:W-:Y:S05]  /*1c60*/  @P1 BRA `(.L_x_24) ;  /* 0x0000000000041947 */ /* 0x000fea0003800000 */
[----:B------:R-:W-:Y:S01]  /*1c70*/  BPT.TRAP 0x1 ;  /* 0x000000040000795c */ /* 0x000fe20000300000 */
.L_x_24:
[----:B------:R-:W-:Y:S01]  /*1c80*/  UIADD3 UR6, UR6, 0x1, URZ ;  /* 0x0000000106067890 */ /* 0x000fe2000fffe03f */
[C---:B------:R-:W-:Y:S01]  /*1c90*/  ISETP.GT.AND P1, PT, R0.reuse, 0x1, PT ;  /* 0x000000010000780c */ /* 0x040fe20003f24270 */
[----:B------:R-:W-:Y:S01]  /*1ca0*/  UIADD3 UR7, UR7, 0x1, URZ ;  /* 0x0000000107077890 */ /* 0x000fe2000fffe03f */
[----:B------:R-:W-:Y:S01]  /*1cb0*/  VIADD R0, R0, 0xffffffff ;  /* 0xffffffff00007836 */ /* 0x000fe20000000000 */
[----:B------:R-:W-:Y:S02]  /*1cc0*/  UISETP.NE.AND UP0, UPT, UR6, 0x2, UPT ;  /* 0x000000020600788c */ /* 0x000fe4000bf05270 */
[----:B------:R-:W-:Y:S02]  /*1cd0*/  UISETP.NE.AND UP1, UPT, UR7, 0x2, UPT ;  /* 0x000000020700788c */ /* 0x000fe4000bf25270 */
[----:B------:R-:W-:Y:S02]  /*1ce0*/  USEL UR8, URZ, 0x1, UP0 ;  /* 0x000000013f087887 */ /* 0x000fe40008000000 */
[----:B------:R-:W-:-:S02]  /*1cf0*/  USEL UR6, UR6, URZ, UP0 ;  /* 0x0000003f06067287 */ /* 0x000fc40008000000 */
[----:B------:R-:W-:Y:S02]  /*1d00*/  USEL UR7, UR7, URZ, UP1 ;  /* 0x0000003f07077287 */ /* 0x000fe40008800000 */
[----:B------:R-:W-:Y:S01]  /*1d10*/  LOP3.LUT R5, R5, UR8, RZ, 0x3c, !PT ;  /* 0x0000000805057c12 */ /* 0x000fe2000f8e3cff */
[----:B------:R-:W-:Y:S09]  /*1d20*/  @P1 BRA `(.L_x_25) ;  /* 0xfffffff800781947 */ /* 0x000ff2000383ffff */
.L_x_18:
[----:B------:R-:W2:Y:S02]  /*1d30*/  LDC R0, c[0x0][0x28c] ;  /* 0x0000a300ff007b82 */ /* 0x000ea40000000800 */
[----:B--2---:R-:W-:-:S13]  /*1d40*/  ISETP.GE.AND P1, PT, R0, 0x1, PT ;  /* 0x000000010000780c */ /* 0x004fda0003f26270 */
[----:B------:R-:W-:Y:S05]  /*1d50*/  @!P1 BRA `(.L_x_26) ;  /* 0x0000000000409947 */ /* 0x000fea0003800000 */
[----:B------:R-:W-:Y:S05]  /*1d60*/  @!P0 BRA `(.L_x_27) ;  /* 0x0000000000048947 */ /* 0x000fea0003800000 */
[----:B------:R-:W-:Y:S01]  /*1d70*/  BPT.TRAP 0x1 ;  /* 0x000000040000795c */ /* 0x000fe20000300000 */
.L_x_27:
[----:B------:R-:W2:Y:S01]  /*1d80*/  S2UR UR6, SR_CgaCtaId ;  /* 0x00000000000679c3 */ /* 0x000ea20000008800 */
[----:B------:R-:W-:Y:S01]  /*1d90*/  UISETP.LT.AND UP0, UPT, UR40, 0x1, UPT ;  /* 0x000000012800788c */ /* 0x000fe2000bf01270 */
[----:B------:R-:W-:Y:S01]  /*1da0*/  ISETP.GT.U32.AND P0, PT, R19, 0x1, PT ;  /* 0x000000011300780c */ /* 0x000fe20003f04070 */
[----:B------:R-:W-:Y:S02]  /*1db0*/  UMOV UR5, 0x400 ;  /* 0x0000040000057882 */ /* 0x000fe40000000000 */
[----:B------:R-:W-:-:S04]  /*1dc0*/  USEL UR4, UR40, 0x1, UP0 ;  /* 0x0000000128047887 */ /* 0x000fc80008000000 */
[----:B------:R-:W-:-:S04]  /*1dd0*/  UIADD3 UR4, UR39, UR40, -UR4 ;  /* 0x0000002827047290 */ /* 0x000fc8000fffe804 */
[----:B------:R-:W-:-:S04]  /*1de0*/  USHF.L.U32 UR4, UR4, 0x3, URZ ;  /* 0x0000000304047899 */ /* 0x000fc8000800063f */
[----:B------:R-:W-:Y:S02]  /*1df0*/  ULOP3.LUT UR4, UR4, 0x8, URZ, 0xc0, !UPT ;  /* 0x0000000804047892 */ /* 0x000fe4000f8ec03f */
[----:B--2---:R-:W-:-:S04]  /*1e00*/  ULEA UR5, UR6, UR5, 0x18 ;  /* 0x0000000506057291 */ /* 0x004fc8000f8ec03f */
[----:B------:R-:W-:-:S04]  /*1e10*/  UIADD3 UR4, UR5, 0x10, UR4 ;  /* 0x0000001005047890 */ /* 0x000fc8000fffe004 */
[----:B------:R-:W-:-:S09]  /*1e20*/  UPRMT UR4, URZ, 0x654, UR4 ;  /* 0x000006543f047896 */ /* 0x000fd20008000004 */
[----:B------:R-:W-:Y:S01]  /*1e30*/  SYNCS.ARRIVE.TRANS64.RED.A1T0 RZ, [UR4], RZ ;  /* 0x000000ffffff79a7 */ /* 0x000fe20008100404 */
[----:B------:R-:W-:Y:S05]  /*1e40*/  @P0 BRA `(.L_x_26) ;  /* 0x0000000000040947 */ /* 0x000fea0003800000 */
[----:B------:R-:W-:Y:S01]  /*1e50*/  BPT.TRAP 0x1 ;  /* 0x000000040000795c */ /* 0x000fe20000300000 */
.L_x_26:
[----:B------:R-:W2:Y:S01]  /*1e60*/  LDC R7, c[0x0][0x288] ;  /* 0x0000a200ff077b82 */ /* 0x000ea20000000800 */
[----:B01----:R-:W-:Y:S01]  /*1e70*/  SHF.R.U32.HI R3, RZ, 0x2, R18 ;  /* 0x00000002ff037819 */ /* 0x003fe20000011612 */
[----:B------:R-:W-:Y:S01]  /*1e80*/  UIADD3 UR39, UR40, UR39, URZ ;  /* 0x0000002728277290 */ /* 0x000fe2000fffe03f */
[C---:B------:R-:W-:Y:S01]  /*1e90*/  LOP3.LUT R4, R18.reuse, 0x60, RZ, 0xc0, !PT ;  /* 0x0000006012047812 */ /* 0x040fe200078ec0ff */
[----:B------:R-:W-:Y:S01]  /*1ea0*/  ULDC UR8, c[0x0][0x284] ;  /* 0x0000a10000087ab9 */ /* 0x000fe20000000800 */
[----:B------:R-:W-:Y:S01]  /*1eb0*/  LOP3.LUT R3, R3, 0x7, RZ, 0xc0, !PT ;  /* 0x0000000703037812 */ /* 0x000fe200078ec0ff */
[----:B------:R-:W-:Y:S01]  /*1ec0*/  USHF.R.U32.HI UR4, URZ, 0x1, UR39 ;  /* 0x000000013f047899 */ /* 0x000fe20008011627 */
[----:B------:R-:W-:Y:S01]  /*1ed0*/  SHF.R.U32.HI R10, RZ, 0x1, R4 ;  /* 0x00000001ff0a7819 */ /* 0x000fe20000011604 */
[----:B------:R-:W-:Y:S01]  /*1ee0*/  IMAD.SHL.U32 R4, R18, 0x2, RZ ;  /* 0x0000000212047824 */ /* 0x000fe200078e00ff */
[----:B------:R-:W-:Y:S01]  /*1ef0*/  LOP3.LUT R0, R22, 0x1, RZ, 0xc0, !PT ;  /* 0x0000000116007812 */ /* 0x000fe200078ec0ff */
[----:B------:R-:W-:Y:S01]  /*1f00*/  ULOP3.LUT UR4, UR4, 0x1, URZ, 0xc0, !UPT ;  /* 0x0000000104047892 */ /* 0x000fe2000f8ec03f */
[----:B------:R-:W-:Y:S01]  /*1f10*/  IADD3 R5, RZ, -R10, -R3 ;  /* 0x8000000aff057210 */ /* 0x000fe20007ffe803 */
[----:B------:R-:W-:Y:S01]  /*1f20*/  UISETP.GT.U32.AND UP1, UPT, UR39, 0x1, UPT ;  /* 0x000000012700788c */ /* 0x000fe2000bf24070 */
[----:B------:R-:W-:Y:S01]  /*1f30*/  LOP3.LUT R9, R4, 0x6, RZ, 0xc0, !PT ;  /* 0x0000000604097812 */ /* 0x000fe200078ec0ff */
[C---:B------:R-:W-:Y:S01]  /*1f40*/  IMAD.SHL.U32 R6, R0.reuse, 0x40, RZ ;  /* 0x0000004000067824 */ /* 0x040fe200078e00ff */
[----:B------:R-:W-:Y:S01]  /*1f50*/  UISETP.NE.U32.AND UP0, UPT, UR4, 0x1, UPT ;  /* 0x000000010400788c */ /* 0x000fe2000bf05070 */
[----:B------:R-:W-:Y:S01]  /*1f60*/  IMAD R11, R0, -0x40, R5 ;  /* 0xffffffc0000b7824 */ /* 0x000fe200078e0205 */
[----:B------:R-:W-:Y:S01]  /*1f70*/  LOP3.LUT R0, R18, 0x3, RZ, 0xc0, !PT ;  /* 0x0000000312007812 */ /* 0x000fe200078ec0ff */
[----:B------:R-:W-:Y:S01]  /*1f80*/  ULDC.64 UR6, c[0x0][0x5d0] ;  /* 0x0001740000067ab9 */ /* 0x000fe20000000a00 */
[----:B------:R-:W-:Y:S01]  /*1f90*/  PRMT R8, R9, 0x6540, R152 ;  /* 0x0000654009087816 */ /* 0x000fe20000000098 */
[----:B------:R-:W-:Y:S01]  /*1fa0*/  IMAD.SHL.U32 R152, R152, 0x100, RZ ;  /* 0x0000010098987824 */ /* 0x000fe200078e00ff */
[----:B------:R-:W-:Y:S01]  /*1fb0*/  SHF.R.S32.HI R21, RZ, 0x1f, R23 ;  /* 0x0000001fff157819 */ /* 0x000fe20000011417 */
[----:B------:R-:W-:Y:S01]  /*1fc0*/  UISETP.LT.U32.AND UP1, UPT, UR40, 0x2, UP1 ;  /* 0x000000022800788c */ /* 0x000fe20008f21070 */
[----:B------:R-:W-:Y:S01]  /*1fd0*/  SHF.R.S32.HI R9, RZ, 0x1f, R8 ;  /* 0x0000001fff097819 */ /* 0x000fe20000011408 */
[----:B--2---:R-:W-:Y:S01]  /*1fe0*/  IMAD R13, R0, -0x2, R7 ;  /* 0xfffffffe000d7824 */ /* 0x004fe200078e0207 */
[----:B------:R-:W-:Y:S01]  /*1ff0*/  ISETP.GE.AND P0, PT, R152, R7, PT ;  /* 0x000000079800720c */ /* 0x000fe20003f06270 */
[----:B------:R-:W-:Y:S01]  /*2000*/  IMAD.SHL.U32 R0, R153, 0x80, RZ ;  /* 0x0000008099007824 */ /* 0x000fe200078e00ff */
[----:B------:R-:W-:Y:S01]  /*2010*/  UISETP.GT.U32.AND UP0, UPT, UR40, 0x1, !UP0 ;  /* 0x000000012800788c */ /* 0x000fe2000c704070 */
[----:B------:R-:W-:Y:S01]  /*2020*/  IMAD R4, R21, UR6, RZ ;  /* 0x0000000615047c24 */ /* 0x000fe2000f8e02ff */
[----:B------:R-:W-:Y:S01]  /*2030*/  LOP3.LUT R3, R6, 0x40, R3, 0xe2, !PT ;  /* 0x0000004006037812 */ /* 0x000fe200078ee203 */
[----:B------:R-:W-:Y:S01]  /*2040*/  USEL UR5, URZ, 0x1, !UP1 ;  /* 0x000000013f057887 */ /* 0x000fe2000c800000 */
[C---:B------:R-:W-:Y:S01]  /*2050*/  ISETP.GE.OR P0, PT, R0.reuse, UR8, P0 ;  /* 0x0000000800007c0c */ /* 0x040fe20008706670 */
[----:B------:R-:W-:Y:S01]  /*2060*/  USEL UR4, URZ, 0x1, !UP0 ;  /* 0x000000013f047887 */ /* 0x000fe2000c000000 */
[----:B------:R-:W-:Y:S01]  /*2070*/  IMAD.WIDE R6, R153, 0x80, RZ ;  /* 0x0000008099067825 */ /* 0x000fe200078e02ff */
[----:B------:R-:W-:Y:S01]  /*2080*/  ULOP3.LUT UR39, UR39, 0x1, URZ, 0xc0, !UPT ;  /* 0x0000000127277892 */ /* 0x000fe2000f8ec03f */
[----:B------:R-:W-:Y:S01]  /*2090*/  IADD3 R0, -R0, UR8, R11 ;  /* 0x0000000800007c10 */ /* 0x000fe2000fffe10b */
[----:B------:R-:W-:Y:S01]  /*20a0*/  ULOP3.LUT UR38, UR4, UR38, UR5, 0x96, !UPT ;  /* 0x0000002604267292 */ /* 0x000fe2000f8e9605 */
[C---:B------:R-:W-:Y:S01]  /*20b0*/  IMAD R15, R23.reuse, UR7, R4 ;  /* 0x00000007170f7c24 */ /* 0x040fe2000f8e0204 */
[----:B------:R-:W-:Y:S01]  /*20c0*/  LOP3.LUT R167, R6, R3, R10, 0xfe, !PT ;  /* 0x0000000306a77212 */ /* 0x000fe200078efe0a */
[----:B------:R-:W-:-:S04]  /*20d0*/  IMAD.WIDE.U32 R4, R23, UR6, R8 ;  /* 0x0000000617047c25 */ /* 0x000fc8000f8e0008 */
[----:B------:R-:W-:Y:S02]  /*20e0*/  IMAD.IADD R5, R5, 0x1, R15 ;  /* 0x0000000105057824 */ /* 0x000fe400078e020f */
[----:B------:R-:W-:Y:S02]  /*20f0*/  IMAD.IADD R3, R13, 0x1, -R152 ;  /* 0x000000010d037824 */ /* 0x000fe400078e0a98 */
[----:B------:R-:W-:Y:S01]  /*2100*/  IMAD.MOV.U32 R153, RZ, RZ, -0x1 ;  /* 0xffffffffff997424 */ /* 0x000fe200078e00ff */
[----:B------:R-:W-:Y:S06]  /*2110*/  @P0 BRA `(.L_x_28) ;  /* 0x0000007800dc0947 */ /* 0x000fec0003800000 */
[----:B------:R-:W0:Y:S01]  /*2120*/  LDC.64 R10, c[0x0][0x5c8] ;  /* 0x00017200ff0a7b82 */ /* 0x000e220000000a00 */
[----:B-----5:R-:W-:Y:S01]  /*2130*/  FSETP.NEU.AND P0, PT, R155, RZ, PT ;  /* 0x000000ff9b00720b */ /* 0x020fe20003f0d000 */
[----:B------:R-:W-:Y:S01]  /*2140*/  BSSY B0, `(.L_x_28) ;  /* 0x00007b4000007945 */ /* 0x000fe20003800000 */
[----:B------:R-:W-:-:S04]  /*2150*/  ISETP.GT.AND P2, PT, R3, RZ, PT ;  /* 0x000000ff0300720c */ /* 0x000fc80003f44270 */
[----:B------:R-:W-:Y:S01]  /*2160*/  ISETP.GT.AND P1, PT, R0, RZ, P2 ;  /* 0x000000ff0000720c */ /* 0x000fe20001724270 */
[-C--:B0-----:R-:W-:Y:S02]  /*2170*/  IMAD R12, R7, R10.reuse, RZ ;  /* 0x0000000a070c7224 */ /* 0x081fe400078e02ff */
[----:B------:R-:W-:-:S04]  /*2180*/  IMAD.WIDE.U32 R160, R167, R10, R4 ;  /* 0x0000000aa7a07225 */ /* 0x000fc800078e0004 */
[----:B------:R-:W-:-:S04]  /*2190*/  IMAD R5, R167, R11, R12 ;  /* 0x0000000ba7057224 */ /* 0x000fc800078e020c */
[----:B------:R-:W-:Y:S01]  /*21a0*/  IMAD.IADD R169, R161, 0x1, R5 ;  /* 0x00000001a1a97824 */ /* 0x000fe200078e0205 */
[----:B------:R-:W-:Y:S06]  /*21b0*/  @!P0 BRA `(.L_x_29) ;  /* 0x0000005400988947 */ /* 0x000fec0003800000 */
[----:B------:R-:W0:Y:S01]  /*21c0*/  LDC.64 R14, c[0x0][0x5b8] ;  /* 0x00016e00ff0e7b82 */ /* 0x000e220000000a00 */
[----:B------:R-:W-:-:S07]  /*21d0*/  ULDC.64 UR4, c[0x0][0x5c0] ;  /* 0x0001700000047ab9 */ /* 0x000fce0000000a00 */
[----:B------:R-:W1:Y:S08]  /*21e0*/  LDC.64 R164, c[0x0][0x5b0] ;  /* 0x00016c00ffa47b82 */ /* 0x000e700000000a00 */
[----:B------:R-:W2:Y:S01]  /*21f0*/  LDC.64 R12, c[0x0][0x5a8] ;  /* 0x00016a00ff0c7b82 */ /* 0x000ea20000000a00 */
[-C--:B0-----:R-:W-:Y:S02]  /*2200*/  IMAD R4, R21, R14.reuse, RZ ;  /* 0x0000000e15047224 */ /* 0x081fe400078e02ff */
[----:B------:R-:W-:-:S04]  /*2210*/  IMAD.WIDE.U32 R162, R23, R14, R8 ;  /* 0x0000000e17a27225 */ /* 0x000fc800078e0008 */
[----:B------:R-:W-:Y:S02]  /*2220*/  IMAD R159, R23, R15, R4 ;  /* 0x0000000f179f7224 */ /* 0x000fe400078e0204 */
[-C--:B-1----:R-:W-:Y:S02]  /*2230*/  IMAD R6, R7, R164.reuse, RZ ;  /* 0x000000a407067224 */ /* 0x082fe400078e02ff */
[----:B------:R-:W-:Y:S02]  /*2240*/  IMAD.IADD R21, R163, 0x1, R159 ;  /* 0x00000001a3157824 */ /* 0x000fe400078e029f */
[----:B------:R-:W-:Y:S02]  /*2250*/  IMAD.MOV.U32 R20, RZ, RZ, R162 ;  /* 0x000000ffff147224 */ /* 0x000fe400078e00a2 */
[C---:B------:R-:W-:Y:S02]  /*2260*/  IMAD R161, R167.reuse, R165, R6 ;  /* 0x000000a5a7a17224 */ /* 0x040fe400078e0206 */
[----:B------:R-:W-:-:S04]  /*2270*/  IMAD.WIDE.U32 R4, R167, R164, R20 ;  /* 0x000000a4a7047225 */ /* 0x000fc800078e0014 */
[----:B------:R-:W-:Y:S01]  /*2280*/  IMAD.IADD R5, R5, 0x1, R161 ;  /* 0x0000000105057824 */ /* 0x000fe200078e02a1 */
[----:B--2---:R-:W-:-:S04]  /*2290*/  LEA R6, P0, R4, R12, 0x1 ;  /* 0x0000000c04067211 */ /* 0x004fc800078008ff */
[----:B------:R-:W-:-:S05]  /*22a0*/  LEA.HI.X R7, R4, R13, R5, 0x1, P0 ;  /* 0x0000000d04077211 */ /* 0x000fca00000f0c05 */
[----:B------:R0:W2:Y:S01]  /*22b0*/  @P1 LDG.E.LTC128B.U16 R15, desc[UR36][R6.64] ;  /* 0x00000024060f1981 */ /* 0x0000a2000c1e1520 */
[----:B------:R-:W-:Y:S01]  /*22c0*/  IMAD.WIDE.U32 R156, R167, R164, R8 ;  /* 0x000000a4a79c7225 */ /* 0x000fe200078e0008 */
[----:B------:R-:W-:Y:S03]  /*22d0*/  BSSY B1, `(.L_x_30) ;  /* 0x0000013000017945 */ /* 0x000fe60003800000 */
[----:B------:R-:W-:Y:S02]  /*22e0*/  IMAD.IADD R157, R161, 0x1, R157 ;  /* 0x00000001a19d7824 */ /* 0x000fe400078e029d */
[----:B------:R-:W-:-:S04]  /*22f0*/  IMAD.WIDE.U32 R156, R23, R14, R156 ;  /* 0x0000000e179c7225 */ /* 0x000fc800078e009c */
[----:B0-----:R-:W-:Y:S01]  /*2300*/  IMAD.IADD R7, R159, 0x1, R157 ;  /* 0x000000019f077824 */ /* 0x001fe200078e029d */
[----:B------:R-:W-:Y:S02]  /*2310*/  LEA R6, P4, R156, R12, 0x1 ;  /* 0x0000000c9c067211 */ /* 0x000fe400078808ff */
[----:B------:R-:W-:Y:S02]  /*2320*/  SHF.L.U64.HI R157, R164, 0x3, R165 ;  /* 0x00000003a49d7819 */ /* 0x000fe400000102a5 */
[----:B------:R-:W-:Y:S01]  /*2330*/  LEA.HI.X R7, R156, R13, R7, 0x1, P4 ;  /* 0x0000000d9c077211 */ /* 0x000fe200020f0c07 */
[----:B------:R-:W-:Y:S02]  /*2340*/  IMAD.SHL.U32 R156, R164, 0x8, RZ ;  /* 0x00000008a49c7824 */ /* 0x000fe400078e00ff */
[----:B--2---:R-:W-:-:S05]  /*2350*/  HADD2.F32 R4, -RZ, R15.H0_H0 ;  /* 0x2000000fff047230 */ /* 0x004fca0000004100 */
[----:B------:R-:W-:Y:S01]  /*2360*/  FMUL R5, R4, R155 ;  /* 0x0000009b04057220 */ /* 0x000fe20000400000 */
[----:B------:R-:W-:-:S03]  /*2370*/  LEA R4, P0, R160, UR4, 0x1 ;  /* 0x00000004a0047c11 */ /* 0x000fc6000f8008ff */
[----:B------:R-:W-:Y:S01]  /*2380*/  FFMA R24, R24, R154, R5 ;  /* 0x0000009a18187223 */ /* 0x000fe20000000005 */
[----:B------:R-:W-:Y:S02]  /*2390*/  LEA.HI.X R5, R160, UR5, R169, 0x1, P0 ;  /* 0x00000005a0057c11 */ /* 0x000fe400080f0ca9 */
[----:B------:R-:W-:Y:S02]  /*23a0*/  ISETP.GT.AND P0, PT, R3, 0x1, PT ;  /* 0x000000010300780c */ /* 0x000fe40003f04270 */
[----:B------:R-:W-:Y:S02]  /*23b0*/  F2FP.F16.F32.PACK_AB R24, RZ, R24 ;  /* 0x00000018ff18723e */ /* 0x000fe400000000ff */
[----:B------:R-:W-:-:S03]  /*23c0*/  ISETP.GT.AND P3, PT, R0, RZ, P0 ;  /* 0x000000ff0000720c */ /* 0x000fc60000764270 */
[----:B------:R0:W-:Y:S10]  /*23d0*/  @P1 STG.E.U16 desc[UR36][R4.64], R24 ;  /* 0x0000001804001986 */ /* 0x0001f4000c101524 */
[----:B------:R-:W-:Y:S05]  /*23e0*/  @!P3 BRA `(.L_x_31) ;  /* 0x000000000004b947 */ /* 0x000fea0003800000 */
[----:B------:R1:W5:Y:S02]  /*23f0*/  LDG.E.LTC128B.U16 R15, desc[UR36][R6.64+0x2] ;  /* 0x00000224060f7981 */ /* 0x000364000c1e1520 */
.L_x_31:
[----:B------:R-:W-:Y:S05]  /*2400*/  BSYNC B1 ;  /* 0x0000000000017941 */ /* 0x000fea0003800000 */
.L_x_30:
[----:B-----5:R-:W-:Y:S01]  /*2410*/  HADD2.F32 R20, -RZ, R15.H0_H0 ;  /* 0x2000000fff147230 */ /* 0x020fe20000004100 */
[----:B------:R-:W-:Y:S01]  /*2420*/  ISETP.GT.AND P2, PT, R0, 0x8, P2 ;  /* 0x000000080000780c */ /* 0x000fe20001744270 */
[----:B------:R-:W-:Y:S01]  /*2430*/  IMAD.WIDE.U32 R156, R167, R164, R156 ;  /* 0x000000a4a79c7225 */ /* 0x000fe200078e009c */
[----:B------:R-:W-:-:S03]  /*2440*/  PRMT R152, R15, 0x7610, R152 ;  /* 0x000076100f987816 */ /* 0x000fc60000000098 */
[----:B------:R-:W-:Y:S01]  /*2450*/  FMUL R20, R20, R155 ;  /* 0x0000009b14147220 */ /* 0x000fe20000400000 */
[----:B------:R-:W-:Y:S01]  /*2460*/  IMAD.IADD R161, R161, 0x1, R157 ;  /* 0x00000001a1a17824 */ /* 0x000fe200078e029d */
[----:B------:R-:W-:Y:S02]  /*2470*/  IADD3 R162, P1, R162, R156, RZ ;  /* 0x0000009ca2a27210 */ /* 0x000fe40007f3e0ff */
[----:B------:R-:W-:-:S03]  /*2480*/  FFMA R25, R25, R154, R20 ;  /* 0x0000009a19197223 */ /* 0x000fc60000000014 */
[----:B------:R-:W-:Y:S01]  /*2490*/  IMAD.X R21, R161, 0x1, R21, P1 ;  /* 0x00000001a1157824 */ /* 0x000fe200008e0615 */
[C---:B------:R-:W-:Y:S02]  /*24a0*/  LEA R20, P1, R162.reuse, R12, 0x1 ;  /* 0x0000000ca2147211 */ /* 0x040fe400078208ff */
[----:B------:R-:W-:Y:S02]  /*24b0*/  F2FP.F16.F32.PACK_AB R25, RZ, R25 ;  /* 0x00000019ff19723e */ /* 0x000fe400000000ff */
[----:B------:R-:W-:Y:S02]  /*24c0*/  LEA.HI.X R21, R162, R13, R21, 0x1, P1 ;  /* 0x0000000da2157211 */ /* 0x000fe400008f0c15 */
[----:B------:R-:W-:-:S05]  /*24d0*/  PRMT R157, R25, 0x7610, R157 ;  /* 0x00007610199d7816 */ /* 0x000fca000000009d */
[----:B------:R2:W-:Y:S04]  /*24e0*/  @P3 STG.E.U16 desc[UR36][R4.64+0x2], R157 ;  /* 0x0000029d04003986 */ /* 0x0005e8000c101524 */
[----:B------:R-:W0:Y:S01]  /*24f0*/  @P2 LDG.E.LTC128B.U16 R152, desc[UR36][R20.64] ;  /* 0x0000002414982981 */ /* 0x000e22000c1e1520 */
[----:B------:R-:W-:Y:S01]  /*2500*/  IADD3 R8, P1, R8, R156, RZ ;  /* 0x0000009c08087210 */ /* 0x000fe20007f3e0ff */
[----:B------:R-:W-:Y:S01]  /*2510*/  BSSY B1, `(.L_x_32) ;  /* 0x0000011000017945 */ /* 0x000fe20003800000 */
[----:B------:R-:W-:Y:S02]  /*2520*/  SHF.L.U64.HI R11, R10, 0x4, R11 ;  /* 0x000000040a0b7819 */ /* 0x000fe4000001020b */
[----:B------:R-:W-:Y:S01]  /*2530*/  ISETP.GT.AND P0, PT, R0, 0x8, P0 ;  /* 0x000000080000780c */ /* 0x000fe20000704270 */
[----:B------:R-:W-:Y:S01]  /*2540*/  IMAD.X R9, R9, 0x1, R161, P1 ;  /* 0x0000000109097824 */ /* 0x000fe200008e06a1 */
[----:B------:R-:W-:Y:S01]  /*2550*/  LEA R10, P1, R10, R4, 0x4 ;  /* 0x000000040a0a7211 */ /* 0x000fe200078220ff */
[----:B------:R-:W-:-:S04]  /*2560*/  IMAD.WIDE.U32 R14, R23, R14, R8 ;  /* 0x0000000e170e7225 */ /* 0x000fc800078e0008 */
[----:B------:R-:W-:Y:S01]  /*2570*/  IMAD.X R11, R11, 0x1, R5, P1 ;  /* 0x000000010b0b7824 */ /* 0x000fe200008e0605 */
[----:B------:R-:W-:Y:S01]  /*2580*/  LEA R8, P3, R14, R12, 0x1 ;  /* 0x0000000c0e087211 */ /* 0x000fe200078608ff */
[----:B------:R-:W-:-:S05]  /*2590*/  IMAD.IADD R9, R159, 0x1, R15 ;  /* 0x000000019f097824 */ /* 0x000fca00078e020f */
[----:B------:R-:W-:Y:S01]  /*25a0*/  LEA.HI.X R9, R14, R13, R9, 0x1, P3 ;  /* 0x0000000d0e097211 */ /* 0x000fe200018f0c09 */
[----:B0-----:R-:W-:-:S05]  /*25b0*/  HADD2.F32 R24, -RZ, R152.H0_H0 ;  /* 0x20000098ff187230 */ /* 0x001fca0000004100 */
[----:B------:R-:W-:-:S04]  /*25c0*/  FMUL R25, R24, R155 ;  /* 0x0000009b18197220 */ /* 0x000fc80000400000 */
[----:B------:R-:W-:-:S05]  /*25d0*/  FFMA R25, R26, R154, R25 ;  /* 0x0000009a1a197223 */ /* 0x000fca0000000019 */
[----:B------:R-:W-:-:S05]  /*25e0*/  F2FP.F16.F32.PACK_AB R25, RZ, R25 ;  /* 0x00000019ff19723e */ /* 0x000fca00000000ff */
[----:B------:R2:W-:Y:S01]  /*25f0*/  @P2 STG.E.U16 desc[UR36][R10.64], R25 ;  /* 0x000000190a002986 */ /* 0x0005e2000c101524 */
[----:B------:R-:W-:Y:S05]  /*2600*/  @!P0 BRA `(.L_x_33) ;  /* 0x0000000000048947 */ /* 0x000fea0003800000 */
[----:B------:R0:W5:Y:S02]  /*2610*/  LDG.E.LTC128B.U16 R152, desc[UR36][R8.64+0x2] ;  /* 0x0000022408987981 */ /* 0x000164000c1e1520 */
.L_x_33:
[----:B------:R-:W-:Y:S05]  /*2620*/  BSYNC B1 ;  /* 0x0000000000017941 */ /* 0x000fea0003800000 */
.L_x_32:
[----:B-----5:R-:W-:Y:S01]  /*2630*/  HADD2.F32 R12, -RZ, R152.H0_H0 ;  /* 0x20000098ff0c7230 */ /* 0x020fe20000004100 */
[----:B------:R-:W-:Y:S01]  /*2640*/  ISETP.GT.AND P1, PT, R3, 0x8, PT ;  /* 0x000000080300780c */ /* 0x000fe20003f24270 */
[----:B------:R-:W-:Y:S03]  /*2650*/  BSSY B1, `(.L_x_34) ;  /* 0x0000008000017945 */ /* 0x000fe60003800000 */
[----:B------:R-:W-:Y:S01]  /*2660*/  FMUL R12, R12, R155 ;  /* 0x0000009b0c0c7220 */ /* 0x000fe20000400000 */
[----:B------:R-:W-:-:S03]  /*2670*/  ISETP.GT.AND P2, PT, R0, RZ, P1 ;  /* 0x000000ff0000720c */ /* 0x000fc60000f44270 */
[----:B------:R-:W-:-:S05]  /*2680*/  FFMA R12, R27, R154, R12 ;  /* 0x0000009a1b0c7223 */ /* 0x000fca000000000c */
[----:B------:R-:W-:-:S05]  /*2690*/  F2FP.F16.F32.PACK_AB R12, RZ, R12 ;  /* 0x0000000cff0c723e */ /* 0x000fca00000000ff */
[----:B------:R3:W-:Y:S01]  /*26a0*/  @P0 STG.E.U16 desc[UR36][R10.64+0x2], R12 ;  /* 0x0000020c0a000986 */ /* 0x0007e2000c101524 */
[----:B------:R-:W-:Y:S05]  /*26b0*/  @!P2 BRA `(.L_x_35) ;  /* 0x000000000004a947 */ /* 0x000fea0003800000 */
[----:B------:R4:W5:Y:S02]  /*26c0*/  LDG.E.LTC128B.U16 R152, desc[UR36][R6.64+0x10] ;  /* 0x0000102406987981 */ /* 0x000964000c1e1520 */
.L_x_35:
[----:B------:R-:W-:Y:S05]  /*26d0*/  BSYNC B1 ;  /* 0x0000000000017941 */ /* 0x000fea0003800000 */
.L_x_34:
[----:B---3-5:R-:W-:Y:S01]  /*26e0*/  HADD2.F32 R12, -RZ, R152.H0_H0 ;  /* 0x20000098ff0c7230 */ /* 0x028fe20000004100 */
        /* <DEDUP_REMOVED lines=9> */
.L_x_37:
[----:B------:R-:W-:Y:S05]  /*2780*/  BSYNC B1 ;  /* 0x0000000000017941 */ /* 0x000fea0003800000 */
.L_x_36:
[----:B-----5:R-:W-:Y:S01]  /*2790*/  HADD2.F32 R12, -RZ, R152.H0_H0 ;  /* 0x20000098ff0c7230 */ /* 0x020fe20000004100 */
[----:B------:R-:W-:Y:S01]  /*27a0*/  ISETP.GT.AND P1, PT, R0, 0x8, P1 ;  /* 0x000000080000780c */ /* 0x000fe20000f24270 */
[----:B------:R-:W-:Y:S03]  /*27b0*/  BSSY B1, `(.L_x_38) ;  /* 0x0000007000017945 */ /* 0x000fe60003800000 */
[----:B------:R-:W-:-:S04]  /*27c0*/  FMUL R12, R12, R155 ;  /* 0x0000009b0c0c7220 */ /* 0x000fc80000400000 */
[----:B------:R-:W-:-:S05]  /*27d0*/  FFMA R12, R29, R154, R12 ;  /* 0x0000009a1d0c7223 */ /* 0x000fca000000000c */
[----:B------:R-:W-:-:S05]  /*27e0*/  F2FP.F16.F32.PACK_AB R12, RZ, R12 ;  /* 0x0000000cff0c723e */ /* 0x000fca00000000ff */
[----:B------:R0:W-:Y:S01]  /*27f0*/  @P3 STG.E.U16 desc[UR36][R4.64+0x12], R12 ;  /* 0x0000120c04003986 */ /* 0x0001e2000c101524 */
[----:B------:R-:W-:Y:S05]  /*2800*/  @!P1 BRA `(.L_x_39) ;  /* 0x0000000000049947 */ /* 0x000fea0003800000 */
[----:B------:R0:W5:Y:S02]  /*2810*/  LDG.E.LTC128B.U16 R152, desc[UR36][R8.64+0x10] ;  /* 0x0000102408987981 */ /* 0x000164000c1e1520 */
.L_x_39:
[----:B------:R-:W-:Y:S05]  /*2820*/  BSYNC B1 ;  /* 0x0000000000017941 */ /* 0x000fea0003800000 */
.L_x_38:
[----:B0----5:R-:W-:Y:S01]  /*2830*/  HADD2.F32 R12, -RZ, R152.H0_H0 ;  /* 0x20000098ff0c7230 */ /* 0x021fe20000004100 */
[----:B------:R-:W-:Y:S01]  /*2840*/  ISETP.GT.AND P0, PT, R0, 0x8, P0 ;  /* 0x000000080000780c */ /* 0x000fe20000704270 */
[----:B------:R-:W-:Y:S03]  /*2850*/  BSSY B1, `(.L_x_40) ;  /* 0x0000007000017945 */ /* 0x000fe60003800000 */
[----:B---3--:R-:W-:-:S04]  /*2860*/  FMUL R13, R12, R155 ;  /* 0x0000009b0c0d7220 */ /* 0x008fc80000400000 */
[----:B------:R-:W-:-:S05]  /*2870*/  FFMA R13, R30, R154, R13 ;  /* 0x0000009a1e0d7223 */ /* 0x000fca000000000d */
[----:B------:R-:W-:-:S05]  /*2880*/  F2FP.F16.F32.PACK_AB R13, RZ, R13 ;  /* 0x0000000dff0d723e */ /* 0x000fca00000000ff */
[----:B------:R0:W-:Y:S01]  /*2890*/  @P1 STG.E.U16 desc[UR36][R10.64+0x10], R13 ;  /* 0x0000100d0a001986 */ /* 0x0001e2000c101524 */
[----:B------:R-:W-:Y:S05]  /*28a0*/  @!P0 BRA `(.L_x_41) ;  /* 0x0000000000048947 */ /* 0x000fea0003800000 */
[----:B------:R3:W5:Y:S02]  /*28b0*/  LDG.E.LTC128B.U16 R152, desc[UR36][R8.64+0x12] ;  /* 0x0000122408987981 */ /* 0x000764000c1e1520 */
.L_x_41:
[----:B------:R-:W-:Y:S05]  /*28c0*/  BSYNC B1 ;  /* 0x0000000000017941 */ /* 0x000fea0003800000 */
.L_x_40:
        /* <DEDUP_REMOVED lines=10> */
.L_x_43:
[----:B------:R-:W-:Y:S05]  /*2970*/  BSYNC B1 ;  /* 0x0000000000017941 */ /* 0x000fea0003800000 */
.L_x_42:
[----:B0----5:R-:W-:Y:S01]  /*2980*/  HADD2.F32 R12, -RZ, R152.H0_H0 ;  /* 0x20000098ff0c7230 */ /* 0x021fe20000004100 */
        /* <DEDUP_REMOVED lines=9> */
.L_x_45:
[----:B------:R-:W-:Y:S05]  /*2a20*/  BSYNC B1 ;  /* 0x0000000000017941 */ /* 0x000fea0003800000 */
.L_x_44:
        /* <DEDUP_REMOVED lines=9> */
.L_x_47:
[----:B------:R-:W-:Y:S05]  /*2ac0*/  BSYNC B1 ;  /* 0x0000000000017941 */ /* 0x000fea0003800000 */
.L_x_46:
[----:B0----5:R-:W-:Y:S01]  /*2ad0*/  HADD2.F32 R12, -RZ, R152.H0_H0 ;  /* 0x20000098ff0c7230 */ /* 0x021fe20000004100 */
        /* <DEDUP_REMOVED lines=8> */
.L_x_49:
[----:B------:R-:W-:Y:S05]  /*2b60*/  BSYNC B1 ;  /* 0x0000000000017941 */ /* 0x000fea0003800000 */
.L_x_48:
        /* <DEDUP_REMOVED lines=10> */
.L_x_51:
[----:B------:R-:W-:Y:S05]  /*2c10*/  BSYNC B1 ;  /* 0x0000000000017941 */ /* 0x000fea0003800000 */
.L_x_50:
        /* <DEDUP_REMOVED lines=10> */
.L_x_53:
[----:B------:R-:W-:Y:S05]  /*2cc0*/  BSYNC B1 ;  /* 0x0000000000017941 */ /* 0x000fea0003800000 */
.L_x_52:
        /* <DEDUP_REMOVED lines=9> */
.L_x_55:
[----:B------:R-:W-:Y:S05]  /*2d60*/  BSYNC B1 ;  /* 0x0000000000017941 */ /* 0x000fea0003800000 */
.L_x_54:
        /* <DEDUP_REMOVED lines=9> */
.L_x_57:
[----:B------:R-:W-:Y:S05]  /*2e00*/  BSYNC B1 ;  /* 0x0000000000017941 */ /* 0x000fea0003800000 */
.L_x_56:
        /* <DEDUP_REMOVED lines=10> */
.L_x_59:
[----:B------:R-:W-:Y:S05]  /*2eb0*/  BSYNC B1 ;  /* 0x0000000000017941 */ /* 0x000fea0003800000 */
.L_x_58:
        /* <DEDUP_REMOVED lines=10> */
.L_x_61:
[----:B------:R-:W-:Y:S05]  /*2f60*/  BSYNC B1 ;  /* 0x0000000000017941 */ /* 0x000fea0003800000 */
.L_x_60:
        /* <DEDUP_REMOVED lines=9> */
.L_x_63:
[----:B------:R-:W-:Y:S05]  /*3000*/  BSYNC B1 ;  /* 0x0000000000017941 */ /* 0x000fea0003800000 */
.L_x_62:
        /* <DEDUP_REMOVED lines=9> */
.L_x_65:
[----:B------:R-:W-:Y:S05]  /*30a0*/  BSYNC B1 ;  /* 0x0000000000017941 */ /* 0x000fea0003800000 */
.L_x_64:
        /* <DEDUP_REMOVED lines=10> */
.L_x_67:
[----:B------:R-:W-:Y:S05]  /*3150*/  BSYNC B1 ;  /* 0x0000000000017941 */ /* 0x000fea0003800000 */
.L_x_66:
        /* <DEDUP_REMOVED lines=10> */
.L_x_69:
[----:B------:R-:W-:Y:S05]  /*3200*/  BSYNC B1 ;  /* 0x0000000000017941 */ /* 0x000fea0003800000 */
.L_x_68:
        /* <DEDUP_REMOVED lines=9> */
.L_x_71:
[----:B------:R-:W-:Y:S05]  /*32a0*/  BSYNC B1 ;  /* 0x0000000000017941 */ /* 0x000fea0003800000 */
.L_x_70:
        /* <DEDUP_REMOVED lines=9> */
.L_x_73:
[----:B------:R-:W-:Y:S05]  /*3340*/  BSYNC B1 ;  /* 0x0000000000017941 */ /* 0x000fea0003800000 */
.L_x_72:
        /* <DEDUP_REMOVED lines=10> */
.L_x_75:
[----:B------:R-:W-:Y:S05]  /*33f0*/  BSYNC B1 ;  /* 0x0000000000017941 */ /* 0x000fea0003800000 */
.L_x_74:
        /* <DEDUP_REMOVED lines=10> */
.L_x_77:
[----:B------:R-:W-:Y:S05]  /*34a0*/  BSYNC B1 ;  /* 0x0000000000017941 */ /* 0x000fea0003800000 */
.L_x_76:
        /* <DEDUP_REMOVED lines=9> */
.L_x_79:
[----:B------:R-:W-:Y:S05]  /*3540*/  BSYNC B1 ;  /* 0x0000000000017941 */ /* 0x000fea0003800000 */
.L_x_78:
        /* <DEDUP_REMOVED lines=9> */
.L_x_81:
[----:B------:R-:W-:Y:S05]  /*35e0*/  BSYNC B1 ;  /* 0x0000000000017941 */ /* 0x000fea0003800000 */
.L_x_80:
        /* <DEDUP_REMOVED lines=10> */
.L_x_83:
[----:B------:R-:W-:Y:S05]  /*3690*/  BSYNC B1 ;  /* 0x0000000000017941 */ /* 0x000fea0003800000 */
.L_x_82:
        /* <DEDUP_REMOVED lines=10> */
.L_x_85:
[----:B------:R-:W-:Y:S05]  /*3740*/  BSYNC B1 ;  /* 0x0000000000017941 */ /* 0x000fea0003800000 */
.L_x_84:
        /* <DEDUP_REMOVED lines=9> */
.L_x_87:
[----:B------:R-:W-:Y:S05]  /*37e0*/  BSYNC B1 ;  /* 0x0000000000017941 */ /* 0x000fea0003800000 */
.L_x_86:
        /* <DEDUP_REMOVED lines=9> */
.L_x_89:
[----:B------:R-:W-:Y:S05]  /*3880*/  BSYNC B1 ;  /* 0x0000000000017941 */ /* 0x000fea0003800000 */
.L_x_88:
        /* <DEDUP_REMOVED lines=10> */
.L_x_91:
[----:B------:R-:W-:Y:S05]  /*3930*/  BSYNC B1 ;  /* 0x0000000000017941 */ /* 0x000fea0003800000 */
.L_x_90:
        /* <DEDUP_REMOVED lines=10> */
.L_x_93:
[----:B------:R-:W-:Y:S05]  /*39e0*/  BSYNC B1 ;  /* 0x0000000000017941 */ /* 0x000fea0003800000 */
.L_x_92:
        /* <DEDUP_REMOVED lines=9> */
.L_x_95:
[----:B------:R-:W-:Y:S05]  /*3a80*/  BSYNC B1 ;  /* 0x0000000000017941 */ /* 0x000fea0003800000 */
.L_x_94:
        /* <DEDUP_REMOVED lines=9> */
.L_x_97:
[----:B------:R-:W-:Y:S05]  /*3b20*/  BSYNC B1 ;  /* 0x0000000000017941 */ /* 0x000fea0003800000 */
.L_x_96:
        /* <DEDUP_REMOVED lines=10> */
.L_x_99:
[----:B------:R-:W-:Y:S05]  /*3bd0*/  BSYNC B1 ;  /* 0x0000000000017941 */ /* 0x000fea0003800000 */
.L_x_98:
        /* <DEDUP_REMOVED lines=10> */
.L_x_101:
[----:B------:R-:W-:Y:S05]  /*3c80*/  BSYNC B1 ;  /* 0x0000000000017941 */ /* 0x000fea0003800000 */
.L_x_100:
        /* <DEDUP_REMOVED lines=9> */
.L_x_103:
[----:B------:R-:W-:Y:S05]  /*3d20*/  BSYNC B1 ;  /* 0x0000000000017941 */ /* 0x000fea0003800000 */
.L_x_102:
        /* <DEDUP_REMOVED lines=9> */
.L_x_105:
[----:B------:R-:W-:Y:S05]  /*3dc0*/  BSYNC B1 ;  /* 0x0000000000017941 */ /* 0x000fea0003800000 */
.L_x_104:
        /* <DEDUP_REMOVED lines=10> */
.L_x_107:
[----:B------:R-:W-:Y:S05]  /*3e70*/  BSYNC B1 ;  /* 0x0000000000017941 */ /* 0x000fea0003800000 */
.L_x_106:
        /* <DEDUP_REMOVED lines=10> */
.L_x_109:
[----:B------:R-:W-:Y:S05]  /*3f20*/  BSYNC B1 ;  /* 0x0000000000017941 */ /* 0x000fea0003800000 */
.L_x_108:
        /* <DEDUP_REMOVED lines=9> */
.L_x_111:
[----:B------:R-:W-:Y:S05]  /*3fc0*/  BSYNC B1 ;  /* 0x0000000000017941 */ /* 0x000fea0003800000 */
.L_x_110:
        /* <DEDUP_REMOVED lines=9> */
.L_x_113:
[----:B------:R-:W-:Y:S05]  /*4060*/  BSYNC B1 ;  /* 0x0000000000017941 */ /* 0x000fea0003800000 */
.L_x_112:
        /* <DEDUP_REMOVED lines=10> */
.L_x_115:
[----:B------:R-:W-:Y:S05]  /*4110*/  BSYNC B1 ;  /* 0x0000000000017941 */ /* 0x000fea0003800000 */
.L_x_114:
        /* <DEDUP_REMOVED lines=10> */
.L_x_117:
[----:B------:R-:W-:Y:S05]  /*41c0*/  BSYNC B1 ;  /* 0x0000000000017941 */ /* 0x000fea0003800000 */
.L_x_116:
        /* <DEDUP_REMOVED lines=9> */
.L_x_119:
[----:B------:R-:W-:Y:S05]  /*4260*/  BSYNC B1 ;  /* 0x0000000000017941 */ /* 0x000fea0003800000 */
.L_x_118:
        /* <DEDUP_REMOVED lines=9> */
.L_x_121:
[----:B------:R-:W-:Y:S05]  /*4300*/  BSYNC B1 ;  /* 0x0000000000017941 */ /* 0x000fea0003800000 */
.L_x_120:
        /* <DEDUP_REMOVED lines=10> */
.L_x_123:
[----:B------:R-:W-:Y:S05]  /*43b0*/  BSYNC B1 ;  /* 0x0000000000017941 */ /* 0x000fea0003800000 */
.L_x_122:
        /* <DEDUP_REMOVED lines=10> */
.L_x_125:
[----:B------:R-:W-:Y:S05]  /*4460*/  BSYNC B1 ;  /* 0x0000000000017941 */ /* 0x000fea0003800000 */
.L_x_124:
        /* <DEDUP_REMOVED lines=9> */
.L_x_127:
[----:B------:R-:W-:Y:S05]  /*4500*/  BSYNC B1 ;  /* 0x0000000000017941 */ /* 0x000fea0003800000 */
.L_x_126:
        /* <DEDUP_REMOVED lines=9> */
.L_x_129:
[----:B------:R-:W-:Y:S05]  /*45a0*/  BSYNC B1 ;  /* 0x0000000000017941 */ /* 0x000fea0003800000 */
.L_x_128:
        /* <DEDUP_REMOVED lines=10> */
.L_x_131:
[----:B------:R-:W-:Y:S05]  /*4650*/  BSYNC B1 ;  /* 0x0000000000017941 */ /* 0x000fea0003800000 */
.L_x_130:
        /* <DEDUP_REMOVED lines=10> */
.L_x_133:
[----:B------:R-:W-:Y:S05]  /*4700*/  BSYNC B1 ;  /* 0x0000000000017941 */ /* 0x000fea0003800000 */
.L_x_132:
        /* <DEDUP_REMOVED lines=9> */
.L_x_135:
[----:B------:R-:W-:Y:S05]  /*47a0*/  BSYNC B1 ;  /* 0x0000000000017941 */ /* 0x000fea0003800000 */
.L_x_134:
        /* <DEDUP_REMOVED lines=9> */
.L_x_137:
[----:B------:R-:W-:Y:S05]  /*4840*/  BSYNC B1 ;  /* 0x0000000000017941 */ /* 0x000fea0003800000 */
.L_x_136:
        /* <DEDUP_REMOVED lines=10> */
.L_x_139:
[----:B------:R-:W-:Y:S05]  /*48f0*/  BSYNC B1 ;  /* 0x0000000000017941 */ /* 0x000fea0003800000 */
.L_x_138:
        /* <DEDUP_REMOVED lines=10> */
.L_x_141:
[----:B------:R-:W-:Y:S05]  /*49a0*/  BSYNC B1 ;  /* 0x0000000000017941 */ /* 0x000fea0003800000 */
.L_x_140:
        /* <DEDUP_REMOVED lines=9> */
.L_x_143:
[----:B------:R-:W-:Y:S05]  /*4a40*/  BSYNC B1 ;  /* 0x0000000000017941 */ /* 0x000fea0003800000 */
.L_x_142:
        /* <DEDUP_REMOVED lines=9> */
.L_x_145:
[----:B------:R-:W-:Y:S05]  /*4ae0*/  BSYNC B1 ;  /* 0x0000000000017941 */ /* 0x000fea0003800000 */
.L_x_144:
        /* <DEDUP_REMOVED lines=10> */
.L_x_147:
[----:B------:R-:W-:Y:S05]  /*4b90*/  BSYNC B1 ;  /* 0x0000000000017941 */ /* 0x000fea0003800000 */
.L_x_146:
        /* <DEDUP_REMOVED lines=10> */
.L_x_149:
[----:B------:R-:W-:Y:S05]  /*4c40*/  BSYNC B1 ;  /* 0x0000000000017941 */ /* 0x000fea0003800000 */
.L_x_148:
        /* <DEDUP_REMOVED lines=9> */
.L_x_151:
[----:B------:R-:W-:Y:S05]  /*4ce0*/  BSYNC B1 ;  /* 0x0000000000017941 */ /* 0x000fea0003800000 */
.L_x_150:
        /* <DEDUP_REMOVED lines=9> */
.L_x_153:
[----:B------:R-:W-:Y:S05]  /*4d80*/  BSYNC B1 ;  /* 0x0000000000017941 */ /* 0x000fea0003800000 */
.L_x_152:
        /* <DEDUP_REMOVED lines=10> */
.L_x_155:
[----:B------:R-:W-:Y:S05]  /*4e30*/  BSYNC B1 ;  /* 0x0000000000017941 */ /* 0x000fea0003800000 */
.L_x_154:
        /* <DEDUP_REMOVED lines=10> */
.L_x_157:
[----:B------:R-:W-:Y:S05]  /*4ee0*/  BSYNC B1 ;  /* 0x0000000000017941 */ /* 0x000fea0003800000 */
.L_x_156:
        /* <DEDUP_REMOVED lines=9> */
.L_x_159:
[----:B------:R-:W-:Y:S05]  /*4f80*/  BSYNC B1 ;  /* 0x0000000000017941 */ /* 0x000fea0003800000 */
.L_x_158:
        /* <DEDUP_REMOVED lines=9> */
.L_x_161:
[----:B------:R-:W-:Y:S05]  /*5020*/  BSYNC B1 ;  /* 0x0000000000017941 */ /* 0x000fea0003800000 */
.L_x_160:
        /* <DEDUP_REMOVED lines=10> */
.L_x_163:
[----:B------:R-:W-:Y:S05]  /*50d0*/  BSYNC B1 ;  /* 0x0000000000017941 */ /* 0x000fea0003800000 */
.L_x_162:
        /* <DEDUP_REMOVED lines=10> */
.L_x_165:
[----:B------:R-:W-:Y:S05]  /*5180*/  BSYNC B1 ;  /* 0x0000000000017941 */ /* 0x000fea0003800000 */
.L_x_164:
        /* <DEDUP_REMOVED lines=9> */
.L_x_167:
[----:B------:R-:W-:Y:S05]  /*5220*/  BSYNC B1 ;  /* 0x0000000000017941 */ /* 0x000fea0003800000 */
.L_x_166:
        /* <DEDUP_REMOVED lines=9> */
.L_x_169:
[----:B------:R-:W-:Y:S05]  /*52c0*/  BSYNC B1 ;  /* 0x0000000000017941 */ /* 0x000fea0003800000 */
.L_x_168:
        /* <DEDUP_REMOVED lines=10> */
.L_x_171:
[----:B------:R-:W-:Y:S05]  /*5370*/  BSYNC B1 ;  /* 0x0000000000017941 */ /* 0x000fea0003800000 */
.L_x_170:
        /* <DEDUP_REMOVED lines=10> */
.L_x_173:
[----:B------:R-:W-:Y:S05]  /*5420*/  BSYNC B1 ;  /* 0x0000000000017941 */ /* 0x000fea0003800000 */
.L_x_172:
        /* <DEDUP_REMOVED lines=9> */
.L_x_175:
[----:B------:R-:W-:Y:S05]  /*54c0*/  BSYNC B1 ;  /* 0x0000000000017941 */ /* 0x000fea0003800000 */
.L_x_174:
        /* <DEDUP_REMOVED lines=9> */
.L_x_177:
[----:B------:R-:W-:Y:S05]  /*5560*/  BSYNC B1 ;  /* 0x0000000000017941 */ /* 0x000fea0003800000 */
.L_x_176:
        /* <DEDUP_REMOVED lines=10> */
.L_x_179:
[----:B------:R-:W-:Y:S05]  /*5610*/  BSYNC B1 ;  /* 0x0000000000017941 */ /* 0x000fea0003800000 */
.L_x_178:
        /* <DEDUP_REMOVED lines=10> */
.L_x_181:
[----:B------:R-:W-:Y:S05]  /*56c0*/  BSYNC B1 ;  /* 0x0000000000017941 */ /* 0x000fea0003800000 */
.L_x_180:
        /* <DEDUP_REMOVED lines=9> */
.L_x_183:
[----:B------:R-:W-:Y:S05]  /*5760*/  BSYNC B1 ;  /* 0x0000000000017941 */ /* 0x000fea0003800000 */
.L_x_182:
        /* <DEDUP_REMOVED lines=9> */
.L_x_185:
[----:B------:R-:W-:Y:S05]  /*5800*/  BSYNC B1 ;  /* 0x0000000000017941 */ /* 0x000fea0003800000 */
.L_x_184:
        /* <DEDUP_REMOVED lines=10> */
.L_x_187:
[----:B------:R-:W-:Y:S05]  /*58b0*/  BSYNC B1 ;  /* 0x0000000000017941 */ /* 0x000fea0003800000 */
.L_x_186:
        /* <DEDUP_REMOVED lines=10> */
.L_x_189:
[----:B------:R-:W-:Y:S05]  /*5960*/  BSYNC B1 ;  /* 0x0000000000017941 */ /* 0x000fea0003800000 */
.L_x_188:
        /* <DEDUP_REMOVED lines=9> */
.L_x_191:
[----:B------:R-:W-:Y:S05]  /*5a00*/  BSYNC B1 ;  /* 0x0000000000017941 */ /* 0x000fea0003800000 */
.L_x_190:
        /* <DEDUP_REMOVED lines=9> */
.L_x_193:
[----:B------:R-:W-:Y:S05]  /*5aa0*/  BSYNC B1 ;  /* 0x0000000000017941 */ /* 0x000fea0003800000 */
.L_x_192:
        /* <DEDUP_REMOVED lines=10> */
.L_x_195:
[----:B------:R-:W-:Y:S05]  /*5b50*/  BSYNC B1 ;  /* 0x0000000000017941 */ /* 0x000fea0003800000 */
.L_x_194:
        /* <DEDUP_REMOVED lines=10> */
.L_x_197:
[----:B------:R-:W-:Y:S05]  /*5c00*/  BSYNC B1 ;  /* 0x0000000000017941 */ /* 0x000fea0003800000 */
.L_x_196:
        /* <DEDUP_REMOVED lines=9> */
.L_x_199:
[----:B------:R-:W-:Y:S05]  /*5ca0*/  BSYNC B1 ;  /* 0x0000000000017941 */ /* 0x000fea0003800000 */
.L_x_198:
        /* <DEDUP_REMOVED lines=9> */
.L_x_201:
[----:B------:R-:W-:Y:S05]  /*5d40*/  BSYNC B1 ;  /* 0x0000000000017941 */ /* 0x000fea0003800000 */
.L_x_200:
        /* <DEDUP_REMOVED lines=10> */
.L_x_203:
[----:B------:R-:W-:Y:S05]  /*5df0*/  BSYNC B1 ;  /* 0x0000000000017941 */ /* 0x000fea0003800000 */
.L_x_202:
        /* <DEDUP_REMOVED lines=10> */
.L_x_205:
[----:B------:R-:W-:Y:S05]  /*5ea0*/  BSYNC B1 ;  /* 0x0000000000017941 */ /* 0x000fea0003800000 */
.L_x_204:
        /* <DEDUP_REMOVED lines=9> */
.L_x_207:
[----:B------:R-:W-:Y:S05]  /*5f40*/  BSYNC B1 ;  /* 0x0000000000017941 */ /* 0x000fea0003800000 */
.L_x_206:
        /* <DEDUP_REMOVED lines=9> */
.L_x_209:
[----:B------:R-:W-:Y:S05]  /*5fe0*/  BSYNC B1 ;  /* 0x0000000000017941 */ /* 0x000fea0003800000 */
.L_x_208:
        /* <DEDUP_REMOVED lines=10> */
.L_x_211:
[----:B------:R-:W-:Y:S05]  /*6090*/  BSYNC B1 ;  /* 0x0000000000017941 */ /* 0x000fea0003800000 */
.L_x_210:
        /* <DEDUP_REMOVED lines=10> */
.L_x_213:
[----:B------:R-:W-:Y:S05]  /*6140*/  BSYNC B1 ;  /* 0x0000000000017941 */ /* 0x000fea0003800000 */
.L_x_212:
        /* <DEDUP_REMOVED lines=9> */
.L_x_215:
[----:B------:R-:W-:Y:S05]  /*61e0*/  BSYNC B1 ;  /* 0x0000000000017941 */ /* 0x000fea0003800000 */
.L_x_214:
        /* <DEDUP_REMOVED lines=9> */
.L_x_217:
[----:B------:R-:W-:Y:S05]  /*6280*/  BSYNC B1 ;  /* 0x0000000000017941 */ /* 0x000fea0003800000 */
.L_x_216:
        /* <DEDUP_REMOVED lines=10> */
.L_x_219:
[----:B------:R-:W-:Y:S05]  /*6330*/  BSYNC B1 ;  /* 0x0000000000017941 */ /* 0x000fea0003800000 */
.L_x_218:
        /* <DEDUP_REMOVED lines=10> */
.L_x_221:
[----:B------:R-:W-:Y:S05]  /*63e0*/  BSYNC B1 ;  /* 0x0000000000017941 */ /* 0x000fea0003800000 */
.L_x_220:
        /* <DEDUP_REMOVED lines=9> */
.L_x_223:
[----:B------:R-:W-:Y:S05]  /*6480*/  BSYNC B1 ;  /* 0x0000000000017941 */ /* 0x000fea0003800000 */
.L_x_222:
        /* <DEDUP_REMOVED lines=9> */
.L_x_225:
[----:B------:R-:W-:Y:S05]  /*6520*/  BSYNC B1 ;  /* 0x0000000000017941 */ /* 0x000fea0003800000 */
.L_x_224:
        /* <DEDUP_REMOVED lines=10> */
.L_x_227:
[----:B------:R-:W-:Y:S05]  /*65d0*/  BSYNC B1 ;  /* 0x0000000000017941 */ /* 0x000fea0003800000 */
.L_x_226:
        /* <DEDUP_REMOVED lines=10> */
.L_x_229:
[----:B------:R-:W-:Y:S05]  /*6680*/  BSYNC B1 ;  /* 0x0000000000017941 */ /* 0x000fea0003800000 */
.L_x_228:
        /* <DEDUP_REMOVED lines=9> */
.L_x_231:
[----:B------:R-:W-:Y:S05]  /*6720*/  BSYNC B1 ;  /* 0x0000000000017941 */ /* 0x000fea0003800000 */
.L_x_230:
        /* <DEDUP_REMOVED lines=9> */
.L_x_233:
[----:B------:R-:W-:Y:S05]  /*67c0*/  BSYNC B1 ;  /* 0x0000000000017941 */ /* 0x000fea0003800000 */
.L_x_232:
        /* <DEDUP_REMOVED lines=10> */
.L_x_235:
[----:B------:R-:W-:Y:S05]  /*6870*/  BSYNC B1 ;  /* 0x0000000000017941 */ /* 0x000fea0003800000 */
.L_x_234:
        /* <DEDUP_REMOVED lines=10> */
.L_x_237:
[----:B------:R-:W-:Y:S05]  /*6920*/  BSYNC B1 ;  /* 0x0000000000017941 */ /* 0x000fea0003800000 */
.L_x_236:
        /* <DEDUP_REMOVED lines=9> */
.L_x_239:
[----:B------:R-:W-:Y:S05]  /*69c0*/  BSYNC B1 ;  /* 0x0000000000017941 */ /* 0x000fea0003800000 */
.L_x_238:
        /* <DEDUP_REMOVED lines=9> */
.L_x_241:
[----:B------:R-:W-:Y:S05]  /*6a60*/  BSYNC B1 ;  /* 0x0000000000017941 */ /* 0x000fea0003800000 */
.L_x_240:
        /* <DEDUP_REMOVED lines=10> */
.L_x_243:
[----:B------:R-:W-:Y:S05]  /*6b10*/  BSYNC B1 ;  /* 0x0000000000017941 */ /* 0x000fea0003800000 */
.L_x_242:
        /* <DEDUP_REMOVED lines=10> */
.L_x_245:
[----:B------:R-:W-:Y:S05]  /*6bc0*/  BSYNC B1 ;  /* 0x0000000000017941 */ /* 0x000fea0003800000 */
.L_x_244:
        /* <DEDUP_REMOVED lines=9> */
.L_x_247:
[----:B------:R-:W-:Y:S05]  /*6c60*/  BSYNC B1 ;  /* 0x0000000000017941 */ /* 0x000fea0003800000 */
.L_x_246:
        /* <DEDUP_REMOVED lines=9> */
.L_x_249:
[----:B------:R-:W-:Y:S05]  /*6d00*/  BSYNC B1 ;  /* 0x0000000000017941 */ /* 0x000fea0003800000 */
.L_x_248:
        /* <DEDUP_REMOVED lines=10> */
.L_x_251:
[----:B------:R-:W-:Y:S05]  /*6db0*/  BSYNC B1 ;  /* 0x0000000000017941 */ /* 0x000fea0003800000 */
.L_x_250:
        /* <DEDUP_REMOVED lines=10> */
.L_x_253:
[----:B------:R-:W-:Y:S05]  /*6e60*/  BSYNC B1 ;  /* 0x0000000000017941 */ /* 0x000fea0003800000 */
.L_x_252:
        /* <DEDUP_REMOVED lines=9> */
.L_x_255:
[----:B------:R-:W-:Y:S05]  /*6f00*/  BSYNC B1 ;  /* 0x0000000000017941 */ /* 0x000fea0003800000 */
.L_x_254:
        /* <DEDUP_REMOVED lines=9> */
.L_x_257:
[----:B------:R-:W-:Y:S05]  /*6fa0*/  BSYNC B1 ;  /* 0x0000000000017941 */ /* 0x000fea0003800000 */
.L_x_256:
        /* <DEDUP_REMOVED lines=10> */
.L_x_259:
[----:B------:R-:W-:Y:S05]  /*7050*/  BSYNC B1 ;  /* 0x0000000000017941 */ /* 0x000fea0003800000 */
.L_x_258:
        /* <DEDUP_REMOVED lines=10> */
.L_x_261:
[----:B------:R-:W-:Y:S05]  /*7100*/  BSYNC B1 ;  /* 0x0000000000017941 */ /* 0x000fea0003800000 */
.L_x_260:
        /* <DEDUP_REMOVED lines=9> */
.L_x_263:
[----:B------:R-:W-:Y:S05]  /*71a0*/  BSYNC B1 ;  /* 0x0000000000017941 */ /* 0x000fea0003800000 */
.L_x_262:
        /* <DEDUP_REMOVED lines=9> */
.L_x_265:
[----:B------:R-:W-:Y:S05]  /*7240*/  BSYNC B1 ;  /* 0x0000000000017941 */ /* 0x000fea0003800000 */
.L_x_264:
        /* <DEDUP_REMOVED lines=10> */
.L_x_267:
[----:B------:R-:W-:Y:S05]  /*72f0*/  BSYNC B1 ;  /* 0x0000000000017941 */ /* 0x000fea0003800000 */
.L_x_266:
        /* <DEDUP_REMOVED lines=10> */
.L_x_269:
[----:B------:R-:W-:Y:S05]  /*73a0*/  BSYNC B1 ;  /* 0x0000000000017941 */ /* 0x000fea0003800000 */
.L_x_268:
        /* <DEDUP_REMOVED lines=9> */
.L_x_271:
[----:B------:R-:W-:Y:S05]  /*7440*/  BSYNC B1 ;  /* 0x0000000000017941 */ /* 0x000fea0003800000 */
.L_x_270:
        /* <DEDUP_REMOVED lines=9> */
.L_x_273:
[----:B------:R-:W-:Y:S05]  /*74e0*/  BSYNC B1 ;  /* 0x0000000000017941 */ /* 0x000fea0003800000 */
.L_x_272:
        /* <DEDUP_REMOVED lines=10> */
.L_x_275:
[----:B------:R-:W-:Y:S05]  /*7590*/  BSYNC B1 ;  /* 0x0000000000017941 */ /* 0x000fea0003800000 */
.L_x_274:
        /* <DEDUP_REMOVED lines=10> */
.L_x_277:
[----:B------:R-:W-:Y:S05]  /*7640*/  BSYNC B1 ;  /* 0x0000000000017941 */ /* 0x000fea0003800000 */
.L_x_276:
[----:B01--45:R-:W-:Y:S01]  /*7650*/  HADD2.F32 R6, -RZ, R152.H0_H0 ;  /* 0x20000098ff067230 */ /* 0x033fe20000004100 */
        /* <DEDUP_REMOVED lines=8> */
.L_x_279:
[----:B------:R-:W-:Y:S05]  /*76e0*/  BSYNC B1 ;  /* 0x0000000000017941 */ /* 0x000fea0003800000 */
.L_x_278:
[----:B0-2--5:R-:W-:Y:S01]  /*76f0*/  HADD2.F32 R4, -RZ, R152.H0_H0 ;  /* 0x20000098ff047230 */ /* 0x025fe20000004100 */
[----:B------:R-:W-:Y:S01]  /*7700*/  ISETP.GT.AND P0, PT, R0, 0x8, P0 ;  /* 0x000000080000780c */ /* 0x000fe20000704270 */
[----:B------:R-:W-:Y:S01]  /*7710*/  @P1 IMAD.MOV.U32 R5, RZ, RZ, R11 ;  /* 0x000000ffff051224 */ /* 0x000fe200078e000b */
[----:B------:R-:W-:Y:S02]  /*7720*/  BSSY B1, `(.L_x_280) ;  /* 0x0000008000017945 */ /* 0x000fe40003800000 */
[----:B------:R-:W-:Y:S01]  /*7730*/  FMUL R3, R4, R155 ;  /* 0x0000009b04037220 */ /* 0x000fe20000400000 */
[----:B------:R-:W-:-:S03]  /*7740*/  @P1 IMAD.MOV.U32 R4, RZ, RZ, R10 ;  /* 0x000000ffff041224 */ /* 0x000fc600078e000a */
[----:B------:R-:W-:-:S05]  /*7750*/  FFMA R3, R150, R154, R3 ;  /* 0x0000009a96037223 */ /* 0x000fca0000000003 */
[----:B------:R-:W-:-:S05]  /*7760*/  F2FP.F16.F32.PACK_AB R3, RZ, R3 ;  /* 0x00000003ff03723e */ /* 0x000fca00000000ff */
[----:B------:R0:W-:Y:S01]  /*7770*/  @P1 STG.E.U16 desc[UR36][R4.64+0x1f0], R3 ;  /* 0x0001f00304001986 */ /* 0x0001e2000c101524 */
[----:B------:R-:W-:Y:S05]  /*7780*/  @!P0 BRA `(.L_x_281) ;  /* 0x0000000000048947 */ /* 0x000fea0003800000 */
[----:B------:R2:W5:Y:S02]  /*7790*/  LDG.E.LTC128B.U16 R152, desc[UR36][R8.64+0x1f2] ;  /* 0x0001f22408987981 */ /* 0x000564000c1e1520 */
.L_x_281:
[----:B------:R-:W-:Y:S05]  /*77a0*/  BSYNC B1 ;  /* 0x0000000000017941 */ /* 0x000fea0003800000 */
.L_x_280:
[----:B------:R-:W-:Y:S05]  /*77b0*/  @!P0 BRA `(.L_x_282) ;  /* 0x0000002400308947 */ /* 0x000fea0003800000 */
[----:B-----5:R-:W-:-:S05]  /*77c0*/  HADD2.F32 R152, -RZ, R152.H0_H0 ;  /* 0x20000098ff987230 */ /* 0x020fca0000004100 */
[----:B------:R-:W-:-:S04]  /*77d0*/  FMUL R152, R152, R155 ;  /* 0x0000009b98987220 */ /* 0x000fc80000400000 */
[----:B------:R-:W-:-:S05]  /*77e0*/  FFMA R152, R151, R154, R152 ;  /* 0x0000009a97987223 */ /* 0x000fca0000000098 */
[----:B------:R-:W-:-:S05]  /*77f0*/  F2FP.F16.F32.PACK_AB R152, RZ, R152 ;  /* 0x00000098ff98723e */ /* 0x000fca00000000ff */
[----:B------:R4:W-:Y:S01]  /*7800*/  STG.E.U16 desc[UR36][R10.64+0x1f2], R152 ;  /* 0x0001f2980a007986 */ /* 0x0009e2000c101524 */
[----:B------:R-:W-:Y:S05]  /*7810*/  BRA `(.L_x_282) ;  /* 0x0000002400187947 */ /* 0x000fea0003800000 */
.L_x_29:
[----:B------:R-:W-:Y:S01]  /*7820*/  ISETP.GT.AND P0, PT, R3, 0x1, PT ;  /* 0x000000010300780c */ /* 0x000fe20003f04270 */
[----:B------:R-:W-:Y:S01]  /*7830*/  ULDC.64 UR4, c[0x0][0x5c0] ;  /* 0x0001700000047ab9 */ /* 0x000fe20000000a00 */
[-C--:B------:R-:W-:Y:S01]  /*7840*/  FMUL R24, R24, R154.reuse ;  /* 0x0000009a18187220 */ /* 0x080fe20000400000 */
[-C--:B------:R-:W-:Y:S01]  /*7850*/  FMUL R25, R25, R154.reuse ;  /* 0x0000009a19197220 */ /* 0x080fe20000400000 */
[----:B------:R-:W-:Y:S01]  /*7860*/  ISETP.GT.AND P3, PT, R0, RZ, P0 ;  /* 0x000000ff0000720c */ /* 0x000fe20000764270 */
[-C--:B------:R-:W-:Y:S01]  /*7870*/  FMUL R26, R26, R154.reuse ;  /* 0x0000009a1a1a7220 */ /* 0x080fe20000400000 */
[----:B------:R-:W-:Y:S01]  /*7880*/  LEA R4, P4, R160, UR4, 0x1 ;  /* 0x00000004a0047c11 */ /* 0x000fe2000f8808ff */
[----:B------:R-:W-:Y:S01]  /*7890*/  FMUL R27, R27, R154 ;  /* 0x0000009a1b1b7220 */ /* 0x000fe20000400000 */
[----:B------:R-:W-:Y:S01]  /*78a0*/  F2FP.F16.F32.PACK_AB R24, RZ, R24 ;  /* 0x00000018ff18723e */ /* 0x000fe200000000ff */
[-C--:B------:R-:W-:Y:S01]  /*78b0*/  FMUL R28, R28, R154.reuse ;  /* 0x0000009a1c1c7220 */ /* 0x080fe20000400000 */
[----:B------:R-:W-:Y:S01]  /*78c0*/  LEA.HI.X R5, R160, UR5, R169, 0x1, P4 ;  /* 0x00000005a0057c11 */ /* 0x000fe2000a0f0ca9 */
[-C--:B------:R-:W-:Y:S01]  /*78d0*/  FMUL R29, R29, R154.reuse ;  /* 0x0000009a1d1d7220 */ /* 0x080fe20000400000 */
[----:B------:R-:W-:Y:S01]  /*78e0*/  F2FP.F16.F32.PACK_AB R25, RZ, R25 ;  /* 0x00000019ff19723e */ /* 0x000fe200000000ff */
[-C--:B------:R-:W-:Y:S01]  /*78f0*/  FMUL R30, R30, R154.reuse ;  /* 0x0000009a1e1e7220 */ /* 0x080fe20000400000 */
[----:B------:R-:W-:Y:S01]  /*7900*/  SHF.L.U64.HI R11, R10, 0x4, R11 ;  /* 0x000000040a0b7819 */ /* 0x000fe2000001020b */
[----:B------:R-:W-:Y:S01]  /*7910*/  @P1 STG.E.U16 desc[UR36][R4.64], R24 ;  /* 0x0000001804001986 */ /* 0x000fe2000c101524 */
[----:B------:R-:W-:Y:S01]  /*7920*/  ISETP.GT.AND P1, PT, R3, 0x8, PT ;  /* 0x000000080300780c */ /* 0x000fe20003f24270 */
[----:B------:R-:W-:Y:S01]  /*7930*/  FMUL R31, R31, R154 ;  /* 0x0000009a1f1f7220 */ /* 0x000fe20000400000 */
[----:B------:R-:W-:Y:S01]  /*7940*/  ISETP.GT.AND P4, PT, R0, 0x8, P0 ;  /* 0x000000080000780c */ /* 0x000fe20000784270 */
[----:B------:R-:W-:Y:S01]  /*7950*/  @P3 STG.E.U16 desc[UR36][R4.64+0x2], R25 ;  /* 0x0000021904003986 */ /* 0x000fe2000c101524 */
[----:B------:R-:W-:Y:S01]  /*7960*/  LEA R6, P3, R10, R4, 0x4 ;  /* 0x000000040a067211 */ /* 0x000fe200078620ff */
[-C--:B------:R-:W-:Y:S01]  /*7970*/  FMUL R32, R32, R154.reuse ;  /* 0x0000009a20207220 */ /* 0x080fe20000400000 */
[C---:B------:R-:W-:Y:S01]  /*7980*/  ISETP.GT.AND P2, PT, R0.reuse, 0x8, P2 ;  /* 0x000000080000780c */ /* 0x040fe20001744270 */
[-C--:B------:R-:W-:Y:S01]  /*7990*/  FMUL R33, R33, R154.reuse ;  /* 0x0000009a21217220 */ /* 0x080fe20000400000 */
[----:B------:R-:W-:Y:S01]  /*79a0*/  ISETP.GT.AND P0, PT, R3, 0x9, PT ;  /* 0x000000090300780c */ /* 0x000fe20003f04270 */
[----:B------:R-:W-:Y:S01]  /*79b0*/  IMAD.X R7, R11, 0x1, R5, P3 ;  /* 0x000000010b077824 */ /* 0x000fe200018e0605 */
[----:B------:R-:W-:Y:S01]  /*79c0*/  ISETP.GT.AND P5, PT, R0, RZ, P1 ;  /* 0x000000ff0000720c */ /* 0x000fe20000fa4270 */
[-C--:B------:R-:W-:Y:S01]  /*79d0*/  FMUL R34, R34, R154.reuse ;  /* 0x0000009a22227220 */ /* 0x080fe20000400000 */
[----:B------:R-:W-:Y:S01]  /*79e0*/  ISETP.GT.AND P3, PT, R0, RZ, P0 ;  /* 0x000000ff0000720c */ /* 0x000fe20000764270 */
[----:B------:R-:W-:Y:S01]  /*79f0*/  FMUL R35, R35, R154 ;  /* 0x0000009a23237220 */ /* 0x000fe20000400000 */
[----:B------:R-:W-:Y:S01]  /*7a00*/  F2FP.F16.F32.PACK_AB R26, RZ, R26 ;  /* 0x0000001aff1a723e */ /* 0x000fe200000000ff */
[-C--:B------:R-:W-:Y:S01]  /*7a10*/  FMUL R36, R36, R154.reuse ;  /* 0x0000009a24247220 */ /* 0x080fe20000400000 */
[----:B------:R-:W-:Y:S01]  /*7a20*/  F2FP.F16.F32.PACK_AB R27, RZ, R27 ;  /* 0x0000001bff1b723e */ /* 0x000fe200000000ff */
[----:B------:R-:W-:Y:S01]  /*7a30*/  FMUL R37, R37, R154 ;  /* 0x0000009a25257220 */ /* 0x000fe20000400000 */
[----:B------:R-:W-:Y:S01]  /*7a40*/  F2FP.F16.F32.PACK_AB R28, RZ, R28 ;  /* 0x0000001cff1c723e */ /* 0x000fe200000000ff */
[----:B------:R-:W-:Y:S01]  /*7a50*/  @P2 STG.E.U16 desc[UR36][R6.64], R26 ;  /* 0x0000001a06002986 */ /* 0x000fe2000c101524 */
[----:B------:R-:W-:Y:S01]  /*7a60*/  F2FP.F16.F32.PACK_AB R29, RZ, R29 ;  /* 0x0000001dff1d723e */ /* 0x000fe200000000ff */
[-C--:B------:R-:W-:Y:S01]  /*7a70*/  FMUL R38, R38, R154.reuse ;  /* 0x0000009a26267220 */ /* 0x080fe20000400000 */
[C---:B------:R-:W-:Y:S01]  /*7a80*/  ISETP.GT.AND P2, PT, R0.reuse, 0x8, P1 ;  /* 0x000000080000780c */ /* 0x040fe20000f44270 */
[----:B------:R-:W-:Y:S01]  /*7a90*/  @P4 STG.E.U16 desc[UR36][R6.64+0x2], R27 ;  /* 0x0000021b06004986 */ /* 0x000fe2000c101524 */
[----:B------:R-:W-:Y:S01]  /*7aa0*/  ISETP.GT.AND P1, PT, R3, 0x10, PT ;  /* 0x000000100300780c */ /* 0x000fe20003f24270 */
[----:B------:R-:W-:Y:S01]  /*7ab0*/  FMUL R39, R39, R154 ;  /* 0x0000009a27277220 */ /* 0x000fe20000400000 */
[----:B------:R-:W-:Y:S01]  /*7ac0*/  F2FP.F16.F32.PACK_AB R30, RZ, R30 ;  /* 0x0000001eff1e723e */ /* 0x000fe200000000ff */
[----:B------:R-:W-:Y:S01]  /*7ad0*/  @P5 STG.E.U16 desc[UR36][R4.64+0x10], R28 ;  /* 0x0000101c04005986 */ /* 0x000fe2000c101524 */
[----:B------:R-:W-:Y:S01]  /*7ae0*/  ISETP.GT.AND P4, PT, R0, RZ, P1 ;  /* 0x000000ff0000720c */ /* 0x000fe20000f84270 */
[-C--:B------:R-:W-:Y:S01]  /*7af0*/  FMUL R40, R40, R154.reuse ;  /* 0x0000009a28287220 */ /* 0x080fe20000400000 */
[----:B------:R-:W-:Y:S01]  /*7b00*/  F2FP.F16.F32.PACK_AB R31, RZ, R31 ;  /* 0x0000001fff1f723e */ /* 0x000fe200000000ff */
[----:B------:R-:W-:Y:S01]  /*7b10*/  @P3 STG.E.U16 desc[UR36][R4.64+0x12], R29 ;  /* 0x0000121d04003986 */ /* 0x000fe2000c101524 */
[----:B------:R-:W-:Y:S01]  /*7b20*/  ISETP.GT.AND P3, PT, R0, 0x8, P0 ;  /* 0x000000080000780c */ /* 0x000fe20000764270 */
[----:B------:R-:W-:Y:S01]  /*7b30*/  FMUL R41, R41, R154 ;  /* 0x0000009a29297220 */ /* 0x000fe20000400000 */
[----:B------:R-:W-:Y:S01]  /*7b40*/  ISETP.GT.AND P0, PT, R3, 0x11, PT ;  /* 0x000000110300780c */ /* 0x000fe20003f04270 */
[----:B------:R-:W-:Y:S01]  /*7b50*/  @P2 STG.E.U16 desc[UR36][R6.64+0x10], R30 ;  /* 0x0000101e06002986 */ /* 0x000fe2000c101524 */
[----:B------:R-:W-:Y:S01]  /*7b60*/  F2FP.F16.F32.PACK_AB R32, RZ, R32 ;  /* 0x00000020ff20723e */ /* 0x000fe200000000ff */
[-C--:B------:R-:W-:Y:S01]  /*7b70*/  FMUL R42, R42, R154.reuse ;  /* 0x0000009a2a2a7220 */ /* 0x080fe20000400000 */
[C---:B------:R-:W-:Y:S01]  /*7b80*/  ISETP.GT.AND P5, PT, R0.reuse, RZ, P0 ;  /* 0x000000ff0000720c */ /* 0x040fe200007a4270 */
[-C--:B------:R-:W-:Y:S01]  /*7b90*/  FMUL R43, R43, R154.reuse ;  /* 0x0000009a2b2b7220 */ /* 0x080fe20000400000 */
[----:B------:R-:W-:Y:S01]  /*7ba0*/  ISETP.GT.AND P2, PT, R0, 0x8, P1 ;  /* 0x000000080000780c */ /* 0x000fe20000f44270 */
[-C--:B------:R-:W-:Y:S01]  /*7bb0*/  FMUL R44, R44, R154.reuse ;  /* 0x0000009a2c2c7220 */ /* 0x080fe20000400000 */
[----:B------:R-:W-:Y:S01]  /*7bc0*/  ISETP.GT.AND P1, PT, R3, 0x18, PT ;  /* 0x000000180300780c */ /* 0x000fe20003f24270 */
[-C--:B------:R-:W-:Y:S01]  /*7bd0*/  FMUL R45, R45, R154.reuse ;  /* 0x0000009a2d2d7220 */ /* 0x080fe20000400000 */
[----:B------:R-:W-:Y:S01]  /*7be0*/  F2FP.F16.F32.PACK_AB R33, RZ, R33 ;  /* 0x00000021ff21723e */ /* 0x000fe200000000ff */
[----:B------:R-:W-:Y:S01]  /*7bf0*/  @P3 STG.E.U16 desc[UR36][R6.64+0x12], R31 ;  /* 0x0000121f06003986 */ /* 0x000fe2000c101524 */
[----:B------:R-:W-:Y:S01]  /*7c00*/  ISETP.GT.AND P3, PT, R0, 0x8, P0 ;  /* 0x000000080000780c */ /* 0x000fe20000764270 */
[-C--:B------:R-:W-:Y:S01]  /*7c10*/  FMUL R46, R46, R154.reuse ;  /* 0x0000009a2e2e7220 */ /* 0x080fe20000400000 */
[----:B------:R-:W-:Y:S01]  /*7c20*/  ISETP.GT.AND P0, PT, R3, 0x19, PT ;  /* 0x000000190300780c */ /* 0x000fe20003f04270 */
[----:B------:R-:W-:Y:S01]  /*7c30*/  @P4 STG.E.U16 desc[UR36][R4.64+0x20], R32 ;  /* 0x0000202004004986 */ /* 0x000fe2000c101524 */
[C---:B------:R-:W-:Y:S01]  /*7c40*/  ISETP.GT.AND P4, PT, R0.reuse, RZ, P1 ;  /* 0x000000ff0000720c */ /* 0x040fe20000f84270 */
[----:B------:R-:W-:Y:S01]  /*7c50*/  FMUL R47, R47, R154 ;  /* 0x0000009a2f2f7220 */ /* 0x000fe20000400000 */
[----:B------:R-:W-:Y:S01]  /*7c60*/  F2FP.F16.F32.PACK_AB R34, RZ, R34 ;  /* 0x00000022ff22723e */ /* 0x000fe200000000ff */
[----:B------:R-:W-:Y:S01]  /*7c70*/  @P5 STG.E.U16 desc[UR36][R4.64+0x22], R33 ;  /* 0x0000222104005986 */ /* 0x000fe2000c101524 */
[----:B------:R-:W-:Y:S01]  /*7c80*/  ISETP.GT.AND P5, PT, R0, RZ, P0 ;  /* 0x000000ff0000720c */ /* 0x000fe200007a4270 */
[----:B------:R-:W-:Y:S01]  /*7c90*/  FMUL R48, R48, R154 ;  /* 0x0000009a30307220 */ /* 0x000fe20000400000 */
[----:B------:R-:W-:Y:S01]  /*7ca0*/  F2FP.F16.F32.PACK_AB R35, RZ, R35 ;  /* 0x00000023ff23723e */ /* 0x000fe200000000ff */
[----:B------:R-:W-:Y:S01]  /*7cb0*/  @P2 STG.E.U16 desc[UR36][R6.64+0x20], R34 ;  /* 0x0000202206002986 */ /* 0x000fe2000c101524 */
[----:B------:R-:W-:Y:S01]  /*7cc0*/  F2FP.F16.F32.PACK_AB R36, RZ, R36 ;  /* 0x00000024ff24723e */ /* 0x000fe200000000ff */
[-C--:B------:R-:W-:Y:S01]  /*7cd0*/  FMUL R49, R49, R154.reuse ;  /* 0x0000009a31317220 */ /* 0x080fe20000400000 */
[----:B------:R-:W-:Y:S01]  /*7ce0*/  ISETP.GT.AND P2, PT, R0, 0x8, P1 ;  /* 0x000000080000780c */ /* 0x000fe20000f44270 */
[----:B------:R-:W-:Y:S01]  /*7cf0*/  @P3 STG.E.U16 desc[UR36][R6.64+0x22], R35 ;  /* 0x0000222306003986 */ /* 0x000fe2000c101524 */
[----:B------:R-:W-:Y:S01]  /*7d00*/  ISETP.GT.AND P1, PT, R3, 0x20, PT ;  /* 0x000000200300780c */ /* 0x000fe20003f24270 */
[-C--:B------:R-:W-:Y:S01]  /*7d10*/  FMUL R50, R50, R154.reuse ;  /* 0x0000009a32327220 */ /* 0x080fe20000400000 */
[----:B------:R-:W-:Y:S01]  /*7d20*/  F2FP.F16.F32.PACK_AB R37, RZ, R37 ;  /* 0x00000025ff25723e */ /* 0x000fe200000000ff */
[----:B------:R-:W-:Y:S01]  /*7d30*/  @P4 STG.E.U16 desc[UR36][R4.64+0x30], R36 ;  /* 0x0000302404004986 */ /* 0x000fe2000c101524 */
[C---:B------:R-:W-:Y:S01]  /*7d40*/  ISETP.GT.AND P3, PT, R0.reuse, 0x8, P0 ;  /* 0x000000080000780c */ /* 0x040fe20000764270 */
[-C--:B------:R-:W-:Y:S01]  /*7d50*/  FMUL R51, R51, R154.reuse ;  /* 0x0000009a33337220 */ /* 0x080fe20000400000 */
[----:B------:R-:W-:Y:S01]  /*7d60*/  ISETP.GT.AND P0, PT, R3, 0x21, PT ;  /* 0x000000210300780c */ /* 0x000fe20003f04270 */
[----:B------:R-:W-:Y:S01]  /*7d70*/  @P5 STG.E.U16 desc[UR36][R4.64+0x32], R37 ;  /* 0x0000322504005986 */ /* 0x000fe2000c101524 */
[----:B------:R-:W-:Y:S01]  /*7d80*/  ISETP.GT.AND P4, PT, R0, RZ, P1 ;  /* 0x000000ff0000720c */ /* 0x000fe20000f84270 */
[----:B------:R-:W-:Y:S01]  /*7d90*/  FMUL R52, R52, R154 ;  /* 0x0000009a34347220 */ /* 0x000fe20000400000 */
[----:B------:R-:W-:Y:S01]  /*7da0*/  F2FP.F16.F32.PACK_AB R38, RZ, R38 ;  /* 0x00000026ff26723e */ /* 0x000fe200000000ff */
[-C--:B------:R-:W-:Y:S01]  /*7db0*/  FMUL R53, R53, R154.reuse ;  /* 0x0000009a35357220 */ /* 0x080fe20000400000 */
        /* <DEDUP_REMOVED lines=325> */
[----:B------:R-:W-:Y:S01]  /*9210*/  FMUL R151, R151, R154 ;  /* 0x0000009a97977220 */ /* 0x000fe20000400000 */
[----:B------:R-:W-:Y:S01]  /*9220*/  ISETP.GT.AND P2, PT, R0, 0x8, P1 ;  /* 0x000000080000780c */ /* 0x000fe20000f44270 */
[----:B------:R-:W-:Y:S01]  /*9230*/  @P3 STG.E.U16 desc[UR36][R6.64+0x132], R103 ;  /* 0x0001326706003986 */ /* 0x000fe2000c101524 */
[----:B------:R-:W-:-:S02]  /*9240*/  ISETP.GT.AND P1, PT, R3, 0xa8, PT ;  /* 0x000000a80300780c */ /* 0x000fc40003f24270 */
[----:B------:R-:W-:Y:S01]  /*9250*/  F2FP.F16.F32.PACK_AB R105, RZ, R105 ;  /* 0x00000069ff69723e */ /* 0x000fe200000000ff */
[----:B------:R-:W-:Y:S01]  /*9260*/  @P4 STG.E.U16 desc[UR36][R4.64+0x140], R104 ;  /* 0x0001406804004986 */ /* 0x000fe2000c101524 */
[C---:B------:R-:W-:Y:S02]  /*9270*/  ISETP.GT.AND P3, PT, R0.reuse, 0x8, P0 ;  /* 0x000000080000780c */ /* 0x040fe40000764270 */
[----:B------:R-:W-:Y:S01]  /*9280*/  ISETP.GT.AND P0, PT, R3, 0xa9, PT ;  /* 0x000000a90300780c */ /* 0x000fe20003f04270 */
[----:B------:R-:W-:Y:S01]  /*9290*/  @P5 STG.E.U16 desc[UR36][R4.64+0x142], R105 ;  /* 0x0001426904005986 */ /* 0x000fe2000c101524 */
[C---:B------:R-:W-:Y:S02]  /*92a0*/  ISETP.GT.AND P4, PT, R0.reuse, RZ, P1 ;  /* 0x000000ff0000720c */ /* 0x040fe40000f84270 */
[----:B------:R-:W-:Y:S02]  /*92b0*/  F2FP.F16.F32.PACK_AB R106, RZ, R106 ;  /* 0x0000006aff6a723e */ /* 0x000fe400000000ff */
[----:B------:R-:W-:-:S02]  /*92c0*/  ISETP.GT.AND P5, PT, R0, RZ, P0 ;  /* 0x000000ff0000720c */ /* 0x000fc400007a4270 */
[----:B------:R-:W-:Y:S01]  /*92d0*/  F2FP.F16.F32.PACK_AB R107, RZ, R107 ;  /* 0x0000006bff6b723e */ /* 0x000fe200000000ff */
[----:B------:R-:W-:Y:S01]  /*92e0*/  @P2 STG.E.U16 desc[UR36][R6.64+0x140], R106 ;  /* 0x0001406a06002986 */ /* 0x000fe2000c101524 */
[----:B------:R-:W-:Y:S02]  /*92f0*/  F2FP.F16.F32.PACK_AB R108, RZ, R108 ;  /* 0x0000006cff6c723e */ /* 0x000fe400000000ff */
[C---:B------:R-:W-:Y:S01]  /*9300*/  ISETP.GT.AND P2, PT, R0.reuse, 0x8, P1 ;  /* 0x000000080000780c */ /* 0x040fe20000f44270 */
[----:B------:R-:W-:Y:S01]  /*9310*/  @P3 STG.E.U16 desc[UR36][R6.64+0x142], R107 ;  /* 0x0001426b06003986 */ /* 0x000fe2000c101524 */
[----:B------:R-:W-:Y:S02]  /*9320*/  ISETP.GT.AND P1, PT, R3, 0xb0, PT ;  /* 0x000000b00300780c */ /* 0x000fe40003f24270 */
[----:B------:R-:W-:Y:S01]  /*9330*/  F2FP.F16.F32.PACK_AB R109, RZ, R109 ;  /* 0x0000006dff6d723e */ /* 0x000fe200000000ff */
[----:B------:R-:W-:Y:S01]  /*9340*/  @P4 STG.E.U16 desc[UR36][R4.64+0x150], R108 ;  /* 0x0001506c04004986 */ /* 0x000fe2000c101524 */
[----:B------:R-:W-:-:S02]  /*9350*/  ISETP.GT.AND P3, PT, R0, 0x8, P0 ;  /* 0x000000080000780c */ /* 0x000fc40000764270 */
[----:B------:R-:W-:Y:S01]  /*9360*/  ISETP.GT.AND P0, PT, R3, 0xb1, PT ;  /* 0x000000b10300780c */ /* 0x000fe20003f04270 */
[----:B------:R-:W-:Y:S01]  /*9370*/  @P5 STG.E.U16 desc[UR36][R4.64+0x152], R109 ;  /* 0x0001526d04005986 */ /* 0x000fe2000c101524 */
[C---:B------:R-:W-:Y:S02]  /*9380*/  ISETP.GT.AND P4, PT, R0.reuse, RZ, P1 ;  /* 0x000000ff0000720c */ /* 0x040fe40000f84270 */
[----:B------:R-:W-:Y:S02]  /*9390*/  F2FP.F16.F32.PACK_AB R110, RZ, R110 ;  /* 0x0000006eff6e723e */ /* 0x000fe400000000ff */
[----:B------:R-:W-:Y:S02]  /*93a0*/  ISETP.GT.AND P5, PT, R0, RZ, P0 ;  /* 0x000000ff0000720c */ /* 0x000fe400007a4270 */
[----:B------:R-:W-:Y:S01]  /*93b0*/  F2FP.F16.F32.PACK_AB R111, RZ, R111 ;  /* 0x0000006fff6f723e */ /* 0x000fe200000000ff */
[----:B------:R-:W-:Y:S01]  /*93c0*/  @P2 STG.E.U16 desc[UR36][R6.64+0x150], R110 ;  /* 0x0001506e06002986 */ /* 0x000fe2000c101524 */
[----:B------:R-:W-:-:S02]  /*93d0*/  F2FP.F16.F32.PACK_AB R112, RZ, R112 ;  /* 0x00000070ff70723e */ /* 0x000fc400000000ff */
[C---:B------:R-:W-:Y:S01]  /*93e0*/  ISETP.GT.AND P2, PT, R0.reuse, 0x8, P1 ;  /* 0x000000080000780c */ /* 0x040fe20000f44270 */
[----:B------:R-:W-:Y:S01]  /*93f0*/  @P3 STG.E.U16 desc[UR36][R6.64+0x152], R111 ;  /* 0x0001526f06003986 */ /* 0x000fe2000c101524 */
[C---:B------:R-:W-:Y:S02]  /*9400*/  ISETP.GT.AND P1, PT, R3.reuse, 0xb8, PT ;  /* 0x000000b80300780c */ /* 0x040fe40003f24270 */
[----:B------:R-:W-:Y:S01]  /*9410*/  F2FP.F16.F32.PACK_AB R113, RZ, R113 ;  /* 0x00000071ff71723e */ /* 0x000fe200000000ff */
[----:B------:R-:W-:Y:S01]  /*9420*/  @P4 STG.E.U16 desc[UR36][R4.64+0x160], R112 ;  /* 0x0001607004004986 */ /* 0x000fe2000c101524 */
[C---:B------:R-:W-:Y:S02]  /*9430*/  ISETP.GT.AND P3, PT, R0.reuse, 0x8, P0 ;  /* 0x000000080000780c */ /* 0x040fe40000764270 */
[----:B------:R-:W-:Y:S01]  /*9440*/  ISETP.GT.AND P0, PT, R3, 0xb9, PT ;  /* 0x000000b90300780c */ /* 0x000fe20003f04270 */
[----:B------:R-:W-:Y:S01]  /*9450*/  @P5 STG.E.U16 desc[UR36][R4.64+0x162], R113 ;  /* 0x0001627104005986 */ /* 0x000fe2000c101524 */
[----:B------:R-:W-:-:S02]  /*9460*/  ISETP.GT.AND P4, PT, R0, RZ, P1 ;  /* 0x000000ff0000720c */ /* 0x000fc40000f84270 */
[----:B------:R-:W-:Y:S02]  /*9470*/  F2FP.F16.F32.PACK_AB R114, RZ, R114 ;  /* 0x00000072ff72723e */ /* 0x000fe400000000ff */
[C---:B------:R-:W-:Y:S02]  /*9480*/  ISETP.GT.AND P5, PT, R0.reuse, RZ, P0 ;  /* 0x000000ff0000720c */ /* 0x040fe400007a4270 */
[----:B------:R-:W-:Y:S01]  /*9490*/  F2FP.F16.F32.PACK_AB R115, RZ, R115 ;  /* 0x00000073ff73723e */ /* 0x000fe200000000ff */
[----:B------:R-:W-:Y:S01]  /*94a0*/  @P2 STG.E.U16 desc[UR36][R6.64+0x160], R114 ;  /* 0x0001607206002986 */ /* 0x000fe2000c101524 */
[----:B------:R-:W-:Y:S02]  /*94b0*/  F2FP.F16.F32.PACK_AB R116, RZ, R116 ;  /* 0x00000074ff74723e */ /* 0x000fe400000000ff */
        /* <DEDUP_REMOVED lines=65> */
[----:B------:R-:W-:Y:S02]  /*98d0*/  ISETP.GT.AND P5, PT, R0, RZ, P0 ;  /* 0x000000ff0000720c */ /* 0x000fe400007a4270 */
[----:B------:R-:W-:Y:S02]  /*98e0*/  F2FP.F16.F32.PACK_AB R134, RZ, R134 ;  /* 0x00000086ff86723e */ /* 0x000fe400000000ff */
[----:B------:R-:W-:Y:S02]  /*98f0*/  F2FP.F16.F32.PACK_AB R135, RZ, R135 ;  /* 0x00000087ff87723e */ /* 0x000fe400000000ff */
[----:B------:R-:W-:Y:S01]  /*9900*/  F2FP.F16.F32.PACK_AB R136, RZ, R136 ;  /* 0x00000088ff88723e */ /* 0x000fe200000000ff */
[----:B------:R-:W-:Y:S01]  /*9910*/  @P2 STG.E.U16 desc[UR36][R6.64+0x1b0], R134 ;  /* 0x0001b08606002986 */ /* 0x000fe2000c101524 */
[----:B------:R-:W-:-:S02]  /*9920*/  F2FP.F16.F32.PACK_AB R137, RZ, R137 ;  /* 0x00000089ff89723e */ /* 0x000fc400000000ff */
[C---:B------:R-:W-:Y:S01]  /*9930*/  ISETP.GT.AND P1, PT, R0.reuse, 0x8, P1 ;  /* 0x000000080000780c */ /* 0x040fe20000f24270 */
[----:B------:R-:W-:Y:S01]  /*9940*/  @P3 STG.E.U16 desc[UR36][R6.64+0x1b2], R135 ;  /* 0x0001b28706003986 */ /* 0x000fe2000c101524 */
[C---:B------:R-:W-:Y:S02]  /*9950*/  ISETP.GT.AND P2, PT, R0.reuse, 0x8, P0 ;  /* 0x000000080000780c */ /* 0x040fe40000744270 */
[C---:B------:R-:W-:Y:S01]  /*9960*/  ISETP.GT.AND P0, PT, R3.reuse, 0xe9, PT ;  /* 0x000000e90300780c */ /* 0x040fe20003f04270 */
[----:B------:R-:W-:Y:S01]  /*9970*/  @P4 STG.E.U16 desc[UR36][R4.64+0x1c0], R136 ;  /* 0x0001c08804004986 */ /* 0x000fe2000c101524 */
[----:B------:R-:W-:Y:S02]  /*9980*/  ISETP.GT.AND P4, PT, R3, 0xe8, PT ;  /* 0x000000e80300780c */ /* 0x000fe40003f84270 */
[----:B------:R-:W-:Y:S01]  /*9990*/  F2FP.F16.F32.PACK_AB R138, RZ, R138 ;  /* 0x0000008aff8a723e */ /* 0x000fe200000000ff */
[----:B------:R-:W-:Y:S01]  /*99a0*/  @P5 STG.E.U16 desc[UR36][R4.64+0x1c2], R137 ;  /* 0x0001c28904005986 */ /* 0x000fe2000c101524 */
[----:B------:R-:W-:-:S02]  /*99b0*/  ISETP.GT.AND P5, PT, R0, RZ, P4 ;  /* 0x000000ff0000720c */ /* 0x000fc400027a4270 */
[----:B------:R-:W-:Y:S01]  /*99c0*/  F2FP.F16.F32.PACK_AB R139, RZ, R139 ;  /* 0x0000008bff8b723e */ /* 0x000fe200000000ff */
[----:B------:R-:W-:Y:S01]  /*99d0*/  @P1 STG.E.U16 desc[UR36][R6.64+0x1c0], R138 ;  /* 0x0001c08a06001986 */ /* 0x000fe2000c101524 */
[----:B------:R-:W-:Y:S02]  /*99e0*/  F2FP.F16.F32.PACK_AB R140, RZ, R140 ;  /* 0x0000008cff8c723e */ /* 0x000fe400000000ff */
[C---:B------:R-:W-:Y:S01]  /*99f0*/  ISETP.GT.AND P3, PT, R0.reuse, RZ, P0 ;  /* 0x000000ff0000720c */ /* 0x040fe20000764270 */
[----:B------:R-:W-:Y:S01]  /*9a00*/  @P2 STG.E.U16 desc[UR36][R6.64+0x1c2], R139 ;  /* 0x0001c28b06002986 */ /* 0x000fe2000c101524 */
[C---:B------:R-:W-:Y:S02]  /*9a10*/  ISETP.GT.AND P4, PT, R0.reuse, 0x8, P4 ;  /* 0x000000080000780c */ /* 0x040fe40002784270 */
[----:B------:R-:W-:Y:S02]  /*9a20*/  F2FP.F16.F32.PACK_AB R141, RZ, R141 ;  /* 0x0000008dff8d723e */ /* 0x000fe400000000ff */
[----:B------:R-:W-:Y:S01]  /*9a30*/  F2FP.F16.F32.PACK_AB R142, RZ, R142 ;  /* 0x0000008eff8e723e */ /* 0x000fe200000000ff */
[----:B------:R-:W-:Y:S01]  /*9a40*/  @P5 STG.E.U16 desc[UR36][R4.64+0x1d0], R140 ;  /* 0x0001d08c04005986 */ /* 0x000fe2000c101524 */
[----:B------:R-:W-:-:S02]  /*9a50*/  ISETP.GT.AND P5, PT, R0, 0x8, P0 ;  /* 0x000000080000780c */ /* 0x000fc400007a4270 */
[----:B------:R-:W-:Y:S02]  /*9a60*/  F2FP.F16.F32.PACK_AB R143, RZ, R143 ;  /* 0x0000008fff8f723e */ /* 0x000fe400000000ff */
[C---:B------:R-:W-:Y:S01]  /*9a70*/  ISETP.GT.AND P0, PT, R3.reuse, 0xf1, PT ;  /* 0x000000f10300780c */ /* 0x040fe20003f04270 */
[----:B------:R-:W-:Y:S01]  /*9a80*/  @P3 STG.E.U16 desc[UR36][R4.64+0x1d2], R141 ;  /* 0x0001d28d04003986 */ /* 0x000fe2000c101524 */
[----:B------:R-:W-:Y:S02]  /*9a90*/  ISETP.GT.AND P3, PT, R3, 0xf0, PT ;  /* 0x000000f00300780c */ /* 0x000fe40003f64270 */
[----:B------:R-:W-:Y:S01]  /*9aa0*/  F2FP.F16.F32.PACK_AB R144, RZ, R144 ;  /* 0x00000090ff90723e */ /* 0x000fe200000000ff */
[----:B------:R-:W-:Y:S01]  /*9ab0*/  @P4 STG.E.U16 desc[UR36][R6.64+0x1d0], R142 ;  /* 0x0001d08e06004986 */ /* 0x000fe2000c101524 */
[C---:B------:R-:W-:Y:S02]  /*9ac0*/  ISETP.GT.AND P4, PT, R0.reuse, RZ, P3 ;  /* 0x000000ff0000720c */ /* 0x040fe40001f84270 */
[----:B------:R-:W-:Y:S01]  /*9ad0*/  F2FP.F16.F32.PACK_AB R145, RZ, R145 ;  /* 0x00000091ff91723e */ /* 0x000fe200000000ff */
[----:B------:R-:W-:Y:S01]  /*9ae0*/  @P5 STG.E.U16 desc[UR36][R6.64+0x1d2], R143 ;  /* 0x0001d28f06005986 */ /* 0x000fe2000c101524 */
[----:B------:R-:W-:-:S02]  /*9af0*/  ISETP.GT.AND P5, PT, R0, RZ, P0 ;  /* 0x000000ff0000720c */ /* 0x000fc400007a4270 */
[C---:B------:R-:W-:Y:S02]  /*9b00*/  ISETP.GT.AND P2, PT, R3.reuse, 0xf8, PT ;  /* 0x000000f80300780c */ /* 0x040fe40003f44270 */
[----:B------:R-:W-:Y:S02]  /*9b10*/  ISETP.GT.AND P1, PT, R3, 0xf9, PT ;  /* 0x000000f90300780c */ /* 0x000fe40003f24270 */
[C---:B------:R-:W-:Y:S02]  /*9b20*/  ISETP.GT.AND P3, PT, R0.reuse, 0x8, P3 ;  /* 0x000000080000780c */ /* 0x040fe40001f64270 */
[C---:B------:R-:W-:Y:S01]  /*9b30*/  ISETP.GT.AND P0, PT, R0.reuse, 0x8, P0 ;  /* 0x000000080000780c */ /* 0x040fe20000704270 */
[----:B------:R-:W-:Y:S01]  /*9b40*/  @P4 STG.E.U16 desc[UR36][R4.64+0x1e0], R144 ;  /* 0x0001e09004004986 */ /* 0x000fe2000c101524 */
[C---:B------:R-:W-:Y:S02]  /*9b50*/  ISETP.GT.AND P4, PT, R0.reuse, RZ, P1 ;  /* 0x000000ff0000720c */ /* 0x040fe40000f84270 */
[----:B------:R-:W-:Y:S01]  /*9b60*/  F2FP.F16.F32.PACK_AB R146, RZ, R146 ;  /* 0x00000092ff92723e */ /* 0x000fe200000000ff */
[----:B------:R-:W-:Y:S01]  /*9b70*/  @P5 STG.E.U16 desc[UR36][R4.64+0x1e2], R145 ;  /* 0x0001e29104005986 */ /* 0x000fe2000c101524 */
[----:B------:R-:W-:-:S02]  /*9b80*/  ISETP.GT.AND P5, PT, R0, RZ, P2 ;  /* 0x000000ff0000720c */ /* 0x000fc400017a4270 */
[C---:B------:R-:W-:Y:S02]  /*9b90*/  ISETP.GT.AND P2, PT, R0.reuse, 0x8, P2 ;  /* 0x000000080000780c */ /* 0x040fe40001744270 */
[----:B------:R-:W-:Y:S01]  /*9ba0*/  F2FP.F16.F32.PACK_AB R147, RZ, R147 ;  /* 0x00000093ff93723e */ /* 0x000fe200000000ff */
[----:B------:R-:W-:Y:S01]  /*9bb0*/  @P3 STG.E.U16 desc[UR36][R6.64+0x1e0], R146 ;  /* 0x0001e09206003986 */ /* 0x000fe2000c101524 */
[----:B------:R-:W-:Y:S02]  /*9bc0*/  ISETP.GT.AND P1, PT, R0, 0x8, P1 ;  /* 0x000000080000780c */ /* 0x000fe40000f24270 */
[----:B------:R-:W-:Y:S01]  /*9bd0*/  F2FP.F16.F32.PACK_AB R148, RZ, R148 ;  /* 0x00000094ff94723e */ /* 0x000fe200000000ff */
[----:B------:R-:W-:Y:S01]  /*9be0*/  @P0 STG.E.U16 desc[UR36][R6.64+0x1e2], R147 ;  /* 0x0001e29306000986 */ /* 0x000fe2000c101524 */
[----:B------:R-:W-:Y:S02]  /*9bf0*/  F2FP.F16.F32.PACK_AB R149, RZ, R149 ;  /* 0x00000095ff95723e */ /* 0x000fe400000000ff */
[----:B------:R-:W-:Y:S01]  /*9c00*/  F2FP.F16.F32.PACK_AB R150, RZ, R150 ;  /* 0x00000096ff96723e */ /* 0x000fe200000000ff */
[----:B------:R-:W-:Y:S01]  /*9c10*/  @P5 STG.E.U16 desc[UR36][R4.64+0x1f0], R148 ;  /* 0x0001f09404005986 */ /* 0x000fe2000c101524 */
[----:B------:R-:W-:-:S03]  /*9c20*/  F2FP.F16.F32.PACK_AB R151, RZ, R151 ;  /* 0x00000097ff97723e */ /* 0x000fc600000000ff */
[----:B------:R0:W-:Y:S02]  /*9c30*/  @P4 STG.E.U16 desc[UR36][R4.64+0x1f2], R149 ;  /* 0x0001f29504004986 */ /* 0x0001e4000c101524 */
[----:B0-----:R-:W-:Y:S02]  /*9c40*/  @P2 IMAD.MOV.U32 R4, RZ, RZ, R6 ;  /* 0x000000ffff042224 */ /* 0x001fe400078e0006 */
[----:B------:R-:W-:-:S05]  /*9c50*/  @P2 IMAD.MOV.U32 R5, RZ, RZ, R7 ;  /* 0x000000ffff052224 */ /* 0x000fca00078e0007 */
[----:B------:R0:W-:Y:S04]  /*9c60*/  @P2 STG.E.U16 desc[UR36][R4.64+0x1f0], R150 ;  /* 0x0001f09604002986 */ /* 0x0001e8000c101524 */
[----:B------:R0:W-:Y:S02]  /*9c70*/  @P1 STG.E.U16 desc[UR36][R6.64+0x1f2], R151 ;  /* 0x0001f29706001986 */ /* 0x0001e4000c101524 */
.L_x_282:
[----:B------:R-:W-:Y:S05]  /*9c80*/  BSYNC B0 ;  /* 0x0000000000007941 */ /* 0x000fea0003800000 */
.L_x_28:
[----:B------:R-:W-:Y:S01]  /*9c90*/  ULDC UR4, c[0x0][0xc] ;  /* 0x0000030000047ab9 */ /* 0x000fe20000000800 */
[----:B------:R-:W-:Y:S01]  /*9ca0*/  ULDC UR5, c[0x0][0x10] ;  /* 0x0000040000057ab9 */ /* 0x000fe20000000800 */
[----:B0-----:R-:W0:Y:S01]  /*9cb0*/  LDC R3, c[0x0][0x14] ;  /* 0x00000500ff037b82 */ /* 0x001e220000000800 */
[----:B------:R-:W-:Y:S01]  /*9cc0*/  UIMAD.WIDE.U32 UR4, UR4, UR5, URZ ;  /* 0x00000005040472a5 */ /* 0x000fe2000f8e003f */
[----:B------:R-:W-:Y:S01]  /*9cd0*/  PRMT R0, RZ, 0x7610, R0 ;  /* 0x00007610ff007816 */ /* 0x000fe20000000000 */
[----:B----45:R-:W-:Y:S02]  /*9ce0*/  IMAD.MOV.U32 R152, RZ, RZ, -0x1 ;  /* 0xffffffffff987424 */ /* 0x030fe400078e00ff */
[----:B------:R-:W-:Y:S02]  /*9cf0*/  IMAD.MOV.U32 R23, RZ, RZ, -0x1 ;  /* 0xffffffffff177424 */ /* 0x000fe400078e00ff */
[----:B0-----:R-:W-:-:S04]  /*9d00*/  IMAD.WIDE.U32 R16, R3, UR4, R16 ;  /* 0x0000000403107c25 */ /* 0x001fc8000f8e0010 */
[----:B------:R-:W-:Y:S01]  /*9d10*/  IMAD R3, R3, UR5, RZ ;  /* 0x0000000503037c24 */ /* 0x000fe2000f8e02ff */
[----:B------:R-:W-:Y:S02]  /*9d20*/  ULDC.64 UR4, c[0x0][0x650] ;  /* 0x0001940000047ab9 */ /* 0x000fe40000000a00 */
[----:B------:R-:W-:Y:S01]  /*9d30*/  ISETP.GE.U32.AND P0, PT, R16, UR4, PT ;  /* 0x0000000410007c0c */ /* 0x000fe2000bf06070 */
[----:B------:R-:W-:-:S05]  /*9d40*/  IMAD.IADD R17, R17, 0x1, R3 ;  /* 0x0000000111117824 */ /* 0x000fca00078e0203 */
[----:B------:R-:W-:-:S13]  /*9d50*/  ISETP.GE.U32.AND.EX P0, PT, R17, UR5, PT, P0 ;  /* 0x0000000511007c0c */ /* 0x000fda000bf06100 */
[----:B------:R-:W-:Y:S05]  /*9d60*/  @P0 BRA `(.L_x_283) ;  /* 0x0000000400640947 */ /* 0x000fea0003800000 */
[----:B------:R-:W0:Y:S01]  /*9d70*/  S2R R12, SR_CTAID.X ;  /* 0x00000000000c7919 */ /* 0x000e220000002500 */
[----:B------:R-:W4:Y:S01]  /*9d80*/  LDC.64 R10, c[0x0][0x628] ;  /* 0x00018a00ff0a7b82 */ /* 0x000f220000000a00 */
[----:B------:R-:W-:Y:S01]  /*9d90*/  ULDC UR4, c[0x0][0x150] ;  /* 0x0000540000047ab9 */ /* 0x000fe20000000800 */
[----:B-123--:R-:W-:Y:S01]  /*9da0*/  IMAD.MOV.U32 R8, RZ, RZ, R16 ;  /* 0x000000ffff087224 */ /* 0x00efe200078e0010 */
[----:B------:R-:W1:Y:S01]  /*9db0*/  S2R R24, SR_CTAID.Y ;  /* 0x0000000000187919 */ /* 0x000e620000002600 */
[----:B------:R-:W-:-:S04]  /*9dc0*/  IMAD.MOV.U32 R9, RZ, RZ, R17 ;  /* 0x000000ffff097224 */ /* 0x000fc800078e0011 */
[----:B------:R-:W2:Y:S08]  /*9dd0*/  LDC R21, c[0x0][0x144] ;  /* 0x00005100ff157b82 */ /* 0x000eb00000000800 */
[----:B------:R-:W3:Y:S08]  /*9de0*/  LDC R0, c[0x0][0x630] ;  /* 0x00018c00ff007b82 */ /* 0x000ef00000000800 */
[----:B------:R-:W1:Y:S01]  /*9df0*/  LDC.64 R14, c[0x0][0x620] ;  /* 0x00018800ff0e7b82 */ /* 0x000e620000000a00 */
[----:B----4-:R-:W-:-:S04]  /*9e00*/  ISETP.NE.U32.AND P0, PT, R10, RZ, PT ;  /* 0x000000ff0a00720c */ /* 0x010fc80003f05070 */
[----:B------:R-:W-:Y:S02]  /*9e10*/  ISETP.NE.AND.EX P0, PT, R11, RZ, PT, P0 ;  /* 0x000000ff0b00720c */ /* 0x000fe40003f05300 */
[----:B0-----:R-:W-:-:S05]  /*9e20*/  I2FP.F32.U32 R3, R12 ;  /* 0x0000000c00037245 */ /* 0x001fca0000201000 */
[----:B------:R-:W-:-:S04]  /*9e30*/  FMUL R3, R3, UR4 ;  /* 0x0000000403037c20 */ /* 0x000fc80008400000 */
[----:B------:R0:W4:Y:S02]  /*9e40*/  F2I.U32.TRUNC.NTZ R20, R3 ;  /* 0x0000000300147305 */ /* 0x000124000020f000 */
[----:B--23--:R-:W-:Y:S05]  /*9e50*/  @!P0 BRA `(.L_x_284) ;  /* 0x0000000000288947 */ /* 0x00cfea0003800000 */
[----:B0-----:R-:W0:Y:S02]  /*9e60*/  LDC R3, c[0x0][0x634] ;  /* 0x00018d00ff037b82 */ /* 0x001e240000000800 */
        /* <DEDUP_REMOVED lines=9> */
.L_x_284:
[----:B------:R-:W2:Y:S01]  /*9f00*/  LDC.64 R30, c[0x0][0x640] ;  /* 0x00019000ff1e7b82 */ /* 0x000ea20000000a00 */
[-CC-:B------:R-:W-:Y:S01]  /*9f10*/  SHF.R.U64 R23, R8, R0.reuse, R9.reuse ;  /* 0x0000000008177219 */ /* 0x180fe20000001209 */
[----:B----4-:R-:W-:Y:S01]  /*9f20*/  IMAD.MOV R20, RZ, RZ, -R20 ;  /* 0x000000ffff147224 */ /* 0x010fe200078e0a14 */
[----:B------:R-:W-:Y:S01]  /*9f30*/  SHF.R.U32.HI R0, RZ, R0, R9 ;  /* 0x00000000ff007219 */ /* 0x000fe20000011609 */
[----:B------:R-:W-:Y:S01]  /*9f40*/  ULDC UR4, c[0x0][0x154] ;  /* 0x0000550000047ab9 */ /* 0x000fe20000000800 */
[----:B0-----:R-:W-:Y:S01]  /*9f50*/  IADD3 R3, P0, RZ, -R23, RZ ;  /* 0x80000017ff037210 */ /* 0x001fe20007f1e0ff */
[----:B------:R-:W-:Y:S02]  /*9f60*/  IMAD R26, R21, R20, R12 ;  /* 0x00000014151a7224 */ /* 0x000fe400078e020c */
[----:B------:R-:W0:Y:S01]  /*9f70*/  LDC R6, c[0x0][0x618] ;  /* 0x00018600ff067b82 */ /* 0x000e220000000800 */
[----:B------:R-:W-:Y:S02]  /*9f80*/  IMAD.MOV.U32 R7, RZ, RZ, 0x1 ;  /* 0x00000001ff077424 */ /* 0x000fe400078e00ff */
[----:B------:R-:W-:-:S04]  /*9f90*/  IMAD.X R5, RZ, RZ, ~R0, P0 ;  /* 0x000000ffff057224 */ /* 0x000fc800000e0e00 */
[-C--:B-1----:R-:W-:Y:S01]  /*9fa0*/  IMAD R0, R5, R14.reuse, RZ ;  /* 0x0000000e05007224 */ /* 0x082fe200078e02ff */
[----:B------:R-:W1:Y:S01]  /*9fb0*/  LDC R8, c[0x0][0x608] ;  /* 0x00018200ff087b82 */ /* 0x000e620000000800 */
[----:B------:R-:W-:-:S04]  /*9fc0*/  IMAD.WIDE.U32 R4, R3, R14, R16 ;  /* 0x0000000e03047225 */ /* 0x000fc800078e0010 */
[----:B------:R-:W-:Y:S01]  /*9fd0*/  IMAD R3, R3, R15, R0 ;  /* 0x0000000f03037224 */ /* 0x000fe200078e0200 */
[----:B------:R-:W-:Y:S02]  /*9fe0*/  I2FP.F32.U32 R0, R24 ;  /* 0x0000001800007245 */ /* 0x000fe40000201000 */
[----:B------:R-:W3:Y:S01]  /*9ff0*/  LDC R28, c[0x0][0x658] ;  /* 0x00019600ff1c7b82 */ /* 0x000ee20000000800 */
[----:B------:R-:W-:Y:S01]  /*a000*/  IMAD.IADD R3, R5, 0x1, R3 ;  /* 0x0000000105037824 */ /* 0x000fe200078e0203 */
[----:B--2---:R-:W-:Y:S01]  /*a010*/  ISETP.NE.U32.AND P0, PT, R30, RZ, PT ;  /* 0x000000ff1e00720c */ /* 0x004fe20003f05070 */
[----:B------:R-:W-:Y:S01]  /*a020*/  FMUL R0, R0, UR4 ;  /* 0x0000000400007c20 */ /* 0x000fe20008400000 */
[----:B------:R-:W-:Y:S02]  /*a030*/  IMAD.MOV.U32 R5, RZ, RZ, -0x1 ;  /* 0xffffffffff057424 */ /* 0x000fe400078e00ff */
[----:B------:R-:W-:Y:S01]  /*a040*/  ISETP.NE.AND.EX P0, PT, R31, RZ, PT, P0 ;  /* 0x000000ff1f00720c */ /* 0x000fe20003f05300 */
[----:B------:R2:W4:Y:S01]  /*a050*/  F2I.U32.TRUNC.NTZ R13, R0 ;  /* 0x00000000000d7305 */ /* 0x000522000020f000 */
[----:B------:R-:W2:Y:S01]  /*a060*/  LDC R15, c[0x0][0x148] ;  /* 0x00005200ff0f7b82 */ /* 0x000ea20000000800 */
[----:B0-----:R-:W-:-:S02]  /*a070*/  SHF.R.U64 R12, R4, R6, R3 ;  /* 0x00000006040c7219 */ /* 0x001fc40000001203 */
[----:B------:R-:W-:-:S05]  /*a080*/  SHF.R.U32.HI R3, RZ, R6, R3 ;  /* 0x00000006ff037219 */ /* 0x000fca0000011603 */
[----:B------:R-:W0:Y:S01]  /*a090*/  LDC R20, c[0x0][0x600] ;  /* 0x00018000ff147b82 */ /* 0x000e220000000800 */
[-CC-:B-1----:R-:W-:Y:S02]  /*a0a0*/  SHF.R.U64 R10, R12, R8.reuse, R3.reuse ;  /* 0x000000080c0a7219 */ /* 0x182fe40000001203 */
[----:B------:R-:W-:-:S05]  /*a0b0*/  SHF.R.U32.HI R3, RZ, R8, R3 ;  /* 0x00000008ff037219 */ /* 0x000fca0000011603 */
[----:B------:R-:W1:Y:S01]  /*a0c0*/  LDC R21, c[0x0][0x648] ;  /* 0x00019200ff157b82 */ /* 0x000e620000000800 */
[-C--:B---3--:R-:W-:Y:S02]  /*a0d0*/  SHF.L.U32 R4, R5, R28.reuse, RZ ;  /* 0x0000001c05047219 */ /* 0x088fe400000006ff */
[-CC-:B------:R-:W-:Y:S02]  /*a0e0*/  SHF.R.U64 R14, R10, R28.reuse, R3.reuse ;  /* 0x0000001c0a0e7219 */ /* 0x180fe40000001203 */
[----:B------:R-:W-:Y:S02]  /*a0f0*/  SHF.R.U32.HI R5, RZ, R28, R3 ;  /* 0x0000001cff057219 */ /* 0x000fe40000011603 */
[----:B------:R-:W-:Y:S01]  /*a100*/  LOP3.LUT R153, RZ, R4, RZ, 0x33, !PT ;  /* 0x00000004ff997212 */ /* 0x000fe200078e33ff */
[----:B------:R-:W3:Y:S01]  /*a110*/  LDC R25, c[0x0][0x638] ;  /* 0x00018e00ff197b82 */ /* 0x000ee20000000800 */
[----:B------:R-:W-:Y:S01]  /*a120*/  SHF.L.U32 R28, R7, R28, RZ ;  /* 0x0000001c071c7219 */ /* 0x000fe200000006ff */
[----:B------:R-:W-:-:S06]  /*a130*/  IMAD.MOV.U32 R4, RZ, RZ, R14 ;  /* 0x000000ffff047224 */ /* 0x000fcc00078e000e */
[----:B------:R-:W0:Y:S01]  /*a140*/  LDC R27, c[0x0][0x610] ;  /* 0x00018400ff1b7b82 */ /* 0x000e220000000800 */
[----:B----4-:R-:W-:Y:S05]  /*a150*/  @!P0 BRA `(.L_x_285) ;  /* 0x0000000000288947 */ /* 0x010fea0003800000 */
[----:B------:R-:W4:Y:S02]  /*a160*/  LDC R3, c[0x0][0x64c] ;  /* 0x00019300ff037b82 */ /* 0x000f240000000800 */
[----:B----4-:R-:W-:-:S05]  /*a170*/  IADD3 R3, P0, R14, R3, RZ ;  /* 0x000000030e037210 */ /* 0x010fca0007f1e0ff */
        /* <DEDUP_REMOVED lines=8> */
.L_x_285:
[----:B------:R-:W-:Y:S01]  /*a200*/  ISETP.NE.AND P0, PT, R2, 0x1, PT ;  /* 0x000000010200780c */ /* 0x000fe20003f05270 */
[----:B------:R-:W-:Y:S01]  /*a210*/  IMAD.MOV R13, RZ, RZ, -R13 ;  /* 0x000000ffff0d7224 */ /* 0x000fe200078e0a0d */
[----:B-12---:R-:W-:Y:S01]  /*a220*/  SHF.R.U64 R0, R4, R21, R5 ;  /* 0x0000001504007219 */ /* 0x006fe20000001205 */
[----:B0-----:R-:W-:Y:S01]  /*a230*/  VIADD R5, R20, 0xffffffff ;  /* 0xffffffff14057836 */ /* 0x001fe20000000000 */
[----:B------:R-:W-:-:S03]  /*a240*/  LOP3.LUT R153, R10, R153, RZ, 0xc0, !PT ;  /* 0x000000990a997212 */ /* 0x000fc600078ec0ff */
[----:B------:R-:W-:Y:S01]  /*a250*/  IMAD.MOV R3, RZ, RZ, -R0 ;  /* 0x000000ffff037224 */ /* 0x000fe200078e0a00 */
[----:B------:R-:W-:Y:S01]  /*a260*/  LOP3.LUT R5, R12, R5, RZ, 0xc0, !PT ;  /* 0x000000050c057212 */ /* 0x000fe200078ec0ff */
[----:B------:R-:W-:Y:S02]  /*a270*/  IMAD R153, R28, R0, R153 ;  /* 0x000000001c997224 */ /* 0x000fe400078e0299 */
[----:B---3--:R-:W-:Y:S02]  /*a280*/  IMAD R0, R3, R25, R14 ;  /* 0x0000001903007224 */ /* 0x008fe400078e020e */
[----:B------:R-:W-:Y:S02]  /*a290*/  @P0 IMAD R26, R15, R13, R24 ;  /* 0x0000000d0f1a0224 */ /* 0x000fe400078e0218 */
[----:B------:R-:W-:Y:S02]  /*a2a0*/  IMAD R4, R0, R20, R5 ;  /* 0x0000001400047224 */ /* 0x000fe400078e0205 */
[----:B------:R-:W-:-:S02]  /*a2b0*/  IMAD R153, R153, R27, R26 ;  /* 0x0000001b99997224 */ /* 0x000fc400078e021a */
[----:B------:R-:W-:-:S03]  /*a2c0*/  IMAD.MOV.U32 R3, RZ, RZ, 0x1 ;  /* 0x00000001ff037424 */ /* 0x000fc600078e00ff */
[----:B------:R-:W-:Y:S02]  /*a2d0*/  SEL R152, R4, R153, !P0 ;  /* 0x0000009904987207 */ /* 0x000fe40004000000 */
[----:B------:R-:W-:Y:S02]  /*a2e0*/  PRMT R0, R3, 0x7610, R0 ;  /* 0x0000761003007816 */ /* 0x000fe40000000000 */
[----:B------:R-:W-:-:S07]  /*a2f0*/  SEL R153, R153, R4, !P0 ;  /* 0x0000000499997207 */ /* 0x000fce0004000000 */
.L_x_283:
[----:B------:R-:W-:-:S13]  /*a300*/  LOP3.LUT P0, RZ, R0, 0xff, RZ, 0xc0, !PT ;  /* 0x000000ff00ff7812 */ /* 0x000fda000780c0ff */
[----:B------:R-:W-:Y:S05]  /*a310*/  @P0 BRA `(.L_x_286) ;  /* 0xffffff6800f40947 */ /* 0x000fea000383ffff */
[----:B------:R-:W-:Y:S05]  /*a320*/  EXIT ;  /* 0x000000000000794d */ /* 0x000fea0003800000 */
.L_x_3:
[----:B0-----:R-:W-:Y:S01]  /*a330*/  ULDC.64 UR4, c[0x0][0x650] ;  /* 0x0001940000047ab9 */ /* 0x001fe20000000a00 */
        /* <DEDUP_REMOVED lines=25> */
.L_x_288:
[--C-:B------:R-:W-:Y:S01]  /*a4d0*/  SHF.R.U64 R12, R10, R14, R11.reuse ;  /* 0x0000000e0a0c7219 */ /* 0x100fe2000000120b */
[----:B------:R-:W0:Y:S01]  /*a4e0*/  LDC R22, c[0x0][0x618] ;  /* 0x00018600ff167b82 */ /* 0x000e220000000800 */
[----:B------:R-:W-:Y:S01]  /*a4f0*/  I2FP.F32.U32 R6, R4 ;  /* 0x0000000400067245 */ /* 0x000fe20000201000 */
[----:B------:R-:W-:Y:S01]  /*a500*/  ULDC UR4, c[0x0][0x150] ;  /* 0x0000540000047ab9 */ /* 0x000fe20000000800 */
[----:B------:R-:W-:Y:S02]  /*a510*/  SHF.R.U32.HI R5, RZ, R14, R11 ;  /* 0x0000000eff057219 */ /* 0x000fe4000001160b */
[----:B------:R-:W-:Y:S01]  /*a520*/  IADD3 R9, P0, RZ, -R12, RZ ;  /* 0x8000000cff097210 */ /* 0x000fe20007f1e0ff */
[----:B------:R-:W-:Y:S01]  /*a530*/  FMUL R11, R6, UR4 ;  /* 0x00000004060b7c20 */ /* 0x000fe20008400000 */
[----:B------:R-:W-:Y:S01]  /*a540*/  ULDC UR4, c[0x0][0x154] ;  /* 0x0000550000047ab9 */ /* 0x000fe20000000800 */
[----:B------:R-:W1:Y:S02]  /*a550*/  LDC.64 R24, c[0x0][0x640] ;  /* 0x00019000ff187b82 */ /* 0x000e640000000a00 */
[----:B------:R-:W-:-:S02]  /*a560*/  IMAD.X R5, RZ, RZ, ~R5, P0 ;  /* 0x000000ffff057224 */ /* 0x000fc400000e0e05 */
[----:B------:R-:W2:Y:S01]  /*a570*/  F2I.U32.TRUNC.NTZ R11, R11 ;  /* 0x0000000b000b7305 */ /* 0x000ea2000020f000 */
[----:B------:R-:W-:-:S03]  /*a580*/  IMAD.WIDE.U32 R6, R9, R20, R16 ;  /* 0x0000001409067225 */ /* 0x000fc600078e0010 */
[----:B------:R-:W3:Y:S01]  /*a590*/  LDC R13, c[0x0][0x144] ;  /* 0x00005100ff0d7b82 */ /* 0x000ee20000000800 */
[----:B------:R-:W-:-:S04]  /*a5a0*/  IMAD R8, R5, R20, RZ ;  /* 0x0000001405087224 */ /* 0x000fc800078e02ff */
[----:B------:R-:W-:Y:S02]  /*a5b0*/  IMAD R5, R9, R21, R8 ;  /* 0x0000001509057224 */ /* 0x000fe400078e0208 */
[----:B------:R-:W-:Y:S01]  /*a5c0*/  IMAD.MOV.U32 R8, RZ, RZ, -0x1 ;  /* 0xffffffffff087424 */ /* 0x000fe200078e00ff */
[----:B------:R-:W4:Y:S01]  /*a5d0*/  LDC R14, c[0x0][0x608] ;  /* 0x00018200ff0e7b82 */ /* 0x000f220000000800 */
[----:B------:R-:W-:Y:S01]  /*a5e0*/  IMAD.IADD R5, R7, 0x1, R5 ;  /* 0x0000000107057824 */ /* 0x000fe200078e0205 */
[----:B------:R-:W-:-:S04]  /*a5f0*/  I2FP.F32.U32 R7, R3 ;  /* 0x0000000300077245 */ /* 0x000fc80000201000 */
[-C--:B0-----:R-:W-:Y:S01]  /*a600*/  SHF.R.U64 R10, R6, R22.reuse, R5 ;  /* 0x00000016060a7219 */ /* 0x081fe20000001205 */
[----:B--2---:R-:W-:Y:S01]  /*a610*/  IMAD.MOV R6, RZ, RZ, -R11 ;  /* 0x000000ffff067224 */ /* 0x004fe200078e0a0b */
[----:B------:R-:W0:Y:S01]  /*a620*/  LDC R9, c[0x0][0x658] ;  /* 0x00019600ff097b82 */ /* 0x000e220000000800 */
[----:B-1----:R-:W-:Y:S01]  /*a630*/  ISETP.NE.U32.AND P0, PT, R24, RZ, PT ;  /* 0x000000ff1800720c */ /* 0x002fe20003f05070 */
[----:B------:R-:W-:Y:S01]  /*a640*/  FMUL R7, R7, UR4 ;  /* 0x0000000407077c20 */ /* 0x000fe20008400000 */
[----:B------:R-:W-:Y:S02]  /*a650*/  SHF.R.U32.HI R5, RZ, R22, R5 ;  /* 0x00000016ff057219 */ /* 0x000fe40000011605 */
[----:B------:R-:W-:-:S03]  /*a660*/  ISETP.NE.AND.EX P0, PT, R25, RZ, PT, P0 ;  /* 0x000000ff1900720c */ /* 0x000fc60003f05300 */
[----:B------:R-:W1:Y:S01]  /*a670*/  LDC R20, c[0x0][0x148] ;  /* 0x00005200ff147b82 */ /* 0x000e620000000800 */
[----:B---3--:R-:W-:Y:S02]  /*a680*/  IMAD R23, R13, R6, R4 ;  /* 0x000000060d177224 */ /* 0x008fe400078e0204 */
[----:B------:R-:W-:-:S05]  /*a690*/  IMAD.MOV.U32 R6, RZ, RZ, 0x1 ;  /* 0x00000001ff067424 */ /* 0x000fca00078e00ff */
[----:B------:R-:W2:Y:S01]  /*a6a0*/  LDC R21, c[0x0][0x600] ;  /* 0x00018000ff157b82 */ /* 0x000ea20000000800 */
[-CC-:B----4-:R-:W-:Y:S02]  /*a6b0*/  SHF.R.U64 R13, R10, R14.reuse, R5.reuse ;  /* 0x0000000e0a0d7219 */ /* 0x190fe40000001205 */
[----:B------:R-:W-:Y:S02]  /*a6c0*/  SHF.R.U32.HI R4, RZ, R14, R5 ;  /* 0x0000000eff047219 */ /* 0x000fe40000011605 */
[----:B------:R3:W4:Y:S03]  /*a6d0*/  F2I.U32.TRUNC.NTZ R14, R7 ;  /* 0x00000007000e7305 */ /* 0x000726000020f000 */
[----:B------:R-:W1:Y:S01]  /*a6e0*/  LDC R26, c[0x0][0x648] ;  /* 0x00019200ff1a7b82 */ /* 0x000e620000000800 */
[-C--:B0-----:R-:W-:Y:S02]  /*a6f0*/  SHF.R.U64 R15, R13, R9.reuse, R4 ;  /* 0x000000090d0f7219 */ /* 0x081fe40000001204 */
[----:B------:R-:W-:-:S02]  /*a700*/  SHF.L.U32 R8, R8, R9, RZ ;  /* 0x0000000908087219 */ /* 0x000fc400000006ff */
[-C--:B------:R-:W-:Y:S01]  /*a710*/  SHF.R.U32.HI R5, RZ, R9.reuse, R4 ;  /* 0x00000009ff057219 */ /* 0x080fe20000011604 */
[----:B------:R-:W-:Y:S01]  /*a720*/  IMAD.MOV.U32 R4, RZ, RZ, R15 ;  /* 0x000000ffff047224 */ /* 0x000fe200078e000f */
[----:B------:R-:W-:Y:S01]  /*a730*/  SHF.L.U32 R22, R6, R9, RZ ;  /* 0x0000000906167219 */ /* 0x000fe200000006ff */
[----:B------:R-:W0:Y:S01]  /*a740*/  LDC R27, c[0x0][0x638] ;  /* 0x00018e00ff1b7b82 */ /* 0x000e220000000800 */
[----:B------:R-:W-:-:S07]  /*a750*/  LOP3.LUT R28, RZ, R8, RZ, 0x33, !PT ;  /* 0x00000008ff1c7212 */ /* 0x000fce00078e33ff */
        /* <DEDUP_REMOVED lines=12> */
.L_x_289:
[----:B------:R-:W-:Y:S01]  /*a820*/  ISETP.NE.AND P0, PT, R2, 0x1, PT ;  /* 0x000000010200780c */ /* 0x000fe20003f05270 */
[----:B--2---:R-:W-:Y:S01]  /*a830*/  VIADD R7, R21, 0xffffffff ;  /* 0xffffffff15077836 */ /* 0x004fe20000000000 */
[----:B-1----:R-:W-:Y:S01]  /*a840*/  SHF.R.U64 R5, R4, R26, R5 ;  /* 0x0000001a04057219 */ /* 0x002fe20000001205 */
[----:B------:R-:W-:Y:S01]  /*a850*/  IMAD.MOV R14, RZ, RZ, -R14 ;  /* 0x000000ffff0e7224 */ /* 0x000fe200078e0a0e */
[----:B------:R-:W-:Y:S01]  /*a860*/  LOP3.LUT R4, R13, R28, RZ, 0xc0, !PT ;  /* 0x0000001c0d047212 */ /* 0x000fe200078ec0ff */
[----:B------:R-:W-:Y:S01]  /*a870*/  IMAD.MOV.U32 R8, RZ, RZ, R12 ;  /* 0x000000ffff087224 */ /* 0x000fe200078e000c */
[----:B------:R-:W-:Y:S01]  /*a880*/  LOP3.LUT R10, R10, R7, RZ, 0xc0, !PT ;  /* 0x000000070a0a7212 */ /* 0x000fe200078ec0ff */
[----:B------:R-:W-:Y:S02]  /*a890*/  IMAD.MOV R6, RZ, RZ, -R5 ;  /* 0x000000ffff067224 */ /* 0x000fe400078e0a05 */
[----:B------:R-:W-:-:S04]  /*a8a0*/  IMAD R4, R22, R5, R4 ;  /* 0x0000000516047224 */ /* 0x000fc800078e0204 */
[----:B------:R-:W-:Y:S02]  /*a8b0*/  @P0 IMAD R23, R20, R14, R3 ;  /* 0x0000000e14170224 */ /* 0x000fe400078e0203 */
[----:B0-----:R-:W-:Y:S02]  /*a8c0*/  IMAD R3, R6, R27, R15 ;  /* 0x0000001b06037224 */ /* 0x001fe400078e020f */
[----:B------:R-:W-:Y:S02]  /*a8d0*/  IMAD R7, R4, R29, R23 ;  /* 0x0000001d04077224 */ /* 0x000fe400078e0217 */
[----:B------:R-:W-:Y:S02]  /*a8e0*/  IMAD R4, R3, R21, R10 ;  /* 0x0000001503047224 */ /* 0x000fe400078e020a */
[----:B------:R-:W-:-:S03]  /*a8f0*/  IMAD.MOV.U32 R6, RZ, RZ, 0x1 ;  /* 0x00000001ff067424 */ /* 0x000fc600078e00ff */
[----:B------:R-:W-:Y:S02]  /*a900*/  SEL R9, R4, R7, !P0 ;  /* 0x0000000704097207 */ /* 0x000fe40004000000 */
[----:B------:R-:W-:-:S07]  /*a910*/  SEL R7, R7, R4, !P0 ;  /* 0x0000000407077207 */ /* 0x000fce0004000000 */
.L_x_287:
[----:B------:R-:W-:-:S08]  /*a920*/  NOP ;  /* 0x0000000000007918 */ /* 0x000fd00000000000 */
[----:B------:R-:W0:-:S00]  /*a930*/  USETMAXREG.DEALLOC.CTAPOOL 0x28 ;  /* 0x00000028000079c8 */ /* 0x000e0000080e0500 */
[----:B0-----:R-:W-:-:S13]  /*a940*/  ISETP.NE.AND P0, PT, R0, RZ, PT ;  /* 0x000000ff0000720c */ /* 0x001fda0003f05270 */
[----:B------:R-:W-:Y:S05]  /*a950*/  @P0 EXIT ;  /* 0x000000000000094d */ /* 0x000fea0003800000 */
[----:B------:R-:W-:Y:S01]  /*a960*/  LOP3.LUT P0, RZ, R6, 0xff, RZ, 0xc0, !PT ;  /* 0x000000ff06ff7812 */ /* 0x000fe2000780c0ff */
[----:B------:R-:W-:Y:S02]  /*a970*/  IMAD.MOV.U32 R3, RZ, RZ, 0x1 ;  /* 0x00000001ff037424 */ /* 0x000fe400078e00ff */
[----:B------:R-:W-:-:S10]  /*a980*/  IMAD.MOV.U32 R0, RZ, RZ, RZ ;  /* 0x000000ffff007224 */ /* 0x000fd400078e00ff */
[----:B------:R-:W-:Y:S05]  /*a990*/  @!P0 BRA `(.L_x_290) ;  /* 0x0000000c00648947 */ /* 0x000fea0003800000 */
[----:B------:R-:W0:Y:S01]  /*a9a0*/  LDC R0, c[0x0][0x28c] ;  /* 0x0000a300ff007b82 */ /* 0x000e220000000800 */
[----:B------:R-:W-:Y:S01]  /*a9b0*/  ULDC UR5, c[0x0][0x658] ;  /* 0x0001960000057ab9 */ /* 0x000fe20000000800 */
[----:B------:R-:W-:Y:S01]  /*a9c0*/  UMOV UR7, 0xffffffff ;  /* 0xffffffff00077882 */ /* 0x000fe20000000000 */
[----:B------:R-:W-:Y:S01]  /*a9d0*/  ULDC UR6, c[0x0][0xc] ;  /* 0x0000030000067ab9 */ /* 0x000fe20000000800 */
[----:B------:R-:W-:Y:S01]  /*a9e0*/  USHF.L.U32 UR9, UR7, UR5, URZ ;  /* 0x0000000507097299 */ /* 0x000fe2000800063f */
[C---:B------:R-:W-:Y:S01]  /*a9f0*/  LOP3.LUT P2, RZ, R18.reuse, 0x7f, RZ, 0xc0, !PT ;  /* 0x0000007f12ff7812 */ /* 0x040fe2000784c0ff */
[----:B------:R-:W-:Y:S01]  /*aa00*/  UMOV UR8, 0x1 ;  /* 0x0000000100087882 */ /* 0x000fe20000000000 */
[----:B------:R-:W-:Y:S01]  /*aa10*/  ULDC UR7, c[0x0][0x10] ;  /* 0x0000040000077ab9 */ /* 0x000fe20000000800 */
[----:B------:R-:W-:Y:S01]  /*aa20*/  LOP3.LUT P0, RZ, R18, 0x1f, RZ, 0xc0, !PT ;  /* 0x0000001f12ff7812 */ /* 0x000fe2000780c0ff */
[----:B------:R-:W-:Y:S01]  /*aa30*/  UIMAD.WIDE.U32 UR6, UR6, UR7, URZ ;  /* 0x00000007060672a5 */ /* 0x000fe2000f8e003f */
[----:B------:R-:W-:Y:S01]  /*aa40*/  BSSY B0, `(.L_x_290) ;  /* 0x00000ce000007945 */ /* 0x000fe20003800000 */
[----:B------:R-:W-:Y:S01]  /*aa50*/  USHF.L.U32 UR5, UR8, UR5, URZ ;  /* 0x0000000508057299 */ /* 0x000fe2000800063f */
[----:B------:R-:W-:Y:S01]  /*aa60*/  IMAD.MOV.U32 R11, RZ, RZ, 0x1 ;  /* 0x00000001ff0b7424 */ /* 0x000fe200078e00ff */
[----:B------:R-:W-:Y:S01]  /*aa70*/  LOP3.LUT R18, R19, 0x2, RZ, 0xfc, !PT ;  /* 0x0000000213127812 */ /* 0x000fe200078efcff */
[----:B------:R-:W-:Y:S01]  /*aa80*/  ULDC UR8, c[0x0][0x14] ;  /* 0x0000050000087ab9 */ /* 0x000fe20000000800 */
[----:B------:R-:W-:Y:S01]  /*aa90*/  PLOP3.LUT P0, PT, P0, P2, PT, 0x8a, 0x0 ;  /* 0x000000000000781c */ /* 0x000fe20000705172 */
[----:B------:R-:W-:-:S02]  /*aaa0*/  UIMAD.WIDE.U32 UR30, UR6, UR8, URZ ;  /* 0x00000008061e72a5 */ /* 0x000fc4000f8e003f */
[----:B------:R-:W-:Y:S01]  /*aab0*/  UIMAD UR7, UR7, UR8, URZ ;  /* 0x00000008070772a4 */ /* 0x000fe2000f8e023f */
[----:B------:R-:W-:Y:S01]  /*aac0*/  ULDC UR4, c[0x0][0x600] ;  /* 0x0001800000047ab9 */ /* 0x000fe20000000800 */
[----:B------:R-:W-:Y:S02]  /*aad0*/  ULOP3.LUT UR6, URZ, UR9, URZ, 0x33, !UPT ;  /* 0x000000093f067292 */ /* 0x000fe4000f8e333f */
[----:B------:R-:W-:Y:S01]  /*aae0*/  UIADD3 UR4, UR4, -0x1, URZ ;  /* 0xffffffff04047890 */ /* 0x000fe2000fffe03f */
[----:B0-----:R-:W-:Y:S01]  /*aaf0*/  VIADD R0, R0, 0x7f ;  /* 0x0000007f00007836 */ /* 0x001fe20000000000 */
[----:B------:R-:W-:Y:S01]  /*ab00*/  UIADD3 UR7, UR31, UR7, URZ ;  /* 0x000000071f077290 */ /* 0x000fe2000fffe03f */
[----:B------:R-:W-:-:S03]  /*ab10*/  ULDC.64 UR38, c[0x0][0x198] ;  /* 0x0000660000267ab9 */ /* 0x000fc60000000a00 */
[----:B------:R-:W-:-:S04]  /*ab20*/  SHF.R.S32.HI R3, RZ, 0x1f, R0 ;  /* 0x0000001fff037819 */ /* 0x000fc80000011400 */
[----:B------:R-:W-:Y:S01]  /*ab30*/  LEA.HI R3, R3, R0, RZ, 0x7 ;  /* 0x0000000003037211 */ /* 0x000fe200078f38ff */
[----:B------:R-:W-:-:S03]  /*ab40*/  IMAD.MOV.U32 R0, RZ, RZ, RZ ;  /* 0x000000ffff007224 */ /* 0x000fc600078e00ff */
[----:B------:R-:W-:Y:S01]  /*ab50*/  SHF.R.S32.HI R13, RZ, 0x7, R3 ;  /* 0x00000007ff0d7819 */ /* 0x000fe20000011403 */
[----:B------:R-:W-:-:S04]  /*ab60*/  IMAD.MOV.U32 R3, RZ, RZ, 0x1 ;  /* 0x00000001ff037424 */ /* 0x000fc800078e00ff */
[----:B------:R-:W-:-:S07]  /*ab70*/  VIADD R10, R13, 0x1 ;  /* 0x000000010d0a7836 */ /* 0x000fce0000000000 */
.L_x_302:
[----:B------:R-:W-:-:S03]  /*ab80*/  UMOV UR8, 0xffffffff ;  /* 0xffffffff00087882 */ /* 0x000fc60000000000 */
[----:B------:R-:W-:Y:S05]  /*ab90*/  BRA.DIV UR8, `(.L_x_291) ;  /* 0x0000000e08887947 */ /* 0x000fea000b800000 */
[----:B------:R-:W-:-:S13]  /*aba0*/  ELECT P6, URZ, PT ;  /* 0x00000000003f782f */ /* 0x000fda00038c0000 */
.L_x_311:
[----:B------:R-:W0:Y:S01]  /*abb0*/  LDC R4, c[0x0][0x28c] ;  /* 0x0000a300ff047b82 */ /* 0x000e220000000800 */
[----:B------:R-:W-:Y:S01]  /*abc0*/  BSSY B1, `(.L_x_292) ;  /* 0x0000043000017945 */ /* 0x000fe20003800000 */
[----:B0-----:R-:W-:-:S13]  /*abd0*/  ISETP.LT.OR P6, PT, R4, 0x1, !P6 ;  /* 0x000000010400780c */ /* 0x001fda00077c1670 */
[----:B------:R-:W-:Y:S05]  /*abe0*/  @P6 BRA `(.L_x_293) ;  /* 0x0000000400006947 */ /* 0x000fea0003800000 */
[----:B------:R-:W-:Y:S02]  /*abf0*/  IMAD.SHL.U32 R14, R7, 0x80, RZ ;  /* 0x00000080070e7824 */ /* 0x000fe400078e00ff */
[----:B------:R-:W-:Y:S02]  /*ac00*/  IMAD.SHL.U32 R15, R9, 0x100, RZ ;  /* 0x00000100090f7824 */ /* 0x000fe400078e00ff */
[----:B------:R-:W-:Y:S02]  /*ac10*/  IMAD.MOV.U32 R20, RZ, RZ, RZ ;  /* 0x000000ffff147224 */ /* 0x000fe400078e00ff */
[----:B------:R-:W-:Y:S02]  /*ac20*/  IMAD.MOV.U32 R4, RZ, RZ, R10 ;  /* 0x000000ffff047224 */ /* 0x000fe400078e000a */
[----:B------:R-:W-:Y:S02]  /*ac30*/  IMAD.MOV.U32 R5, RZ, RZ, R3 ;  /* 0x000000ffff057224 */ /* 0x000fe400078e0003 */
[----:B------:R-:W-:-:S07]  /*ac40*/  IMAD.MOV.U32 R6, RZ, RZ, R0 ;  /* 0x000000ffff067224 */ /* 0x000fce00078e0000 */
.L_x_297:
[----:B------:R-:W0:Y:S01]  /*ac50*/  S2R R12, SR_CgaCtaId ;  /* 0x00000000000c7919 */ /* 0x000e220000008800 */
[----:B------:R-:W-:Y:S01]  /*ac60*/  MOV R7, 0x400 ;  /* 0x0000040000077802 */ /* 0x000fe20000000f00 */
[----:B------:R-:W1:Y:S03]  /*ac70*/  @!P2 LDC R9, c[0x0][0x500] ;  /* 0x00014000ff09ab82 */ /* 0x000e660000000800 */
[----:B0-----:R-:W-:Y:S02]  /*ac80*/  LEA R21, R12, R7, 0x18 ;  /* 0x000000070c157211 */ /* 0x001fe400078ec0ff */
[----:B------:R-:W-:-:S03]  /*ac90*/  SHF.L.U32 R7, R5, 0x1f, RZ ;  /* 0x0000001f05077819 */ /* 0x000fc600000006ff */
[----:B------:R-:W-:-:S04]  /*aca0*/  IMAD R12, R6, 0x8, R21 ;  /* 0x00000008060c7824 */ /* 0x000fc800078e0215 */
[----:B------:R-:W0:Y:S02]  /*acb0*/  SYNCS.PHASECHK.TRANS64.TRYWAIT P1, [R12+URZ+0x10], R7 ;  /* 0x000010070c0075a7 */ /* 0x000e24000802017f */
[----:B01----:R-:W-:Y:S05]  /*acc0*/  @!P1 BRA `(.L_x_294) ;  /* 0x0000000c005c9947 */ /* 0x003fea0003800000 */
.L_x_312:
[----:B0-----:R-:W-:Y:S01]  /*acd0*/  PRMT R7, R18, 0x9910, RZ ;  /* 0x0000991012077816 */ /* 0x001fe200000000ff */
[----:B------:R0:W-:Y:S03]  /*ace0*/  @!P2 SYNCS.ARRIVE.TRANS64 RZ, [R12+URZ], R9 ;  /* 0x000000090cffa9a7 */ /* 0x0001e6000800003f */
[----:B------:R-:W-:-:S13]  /*acf0*/  ISETP.NE.AND P1, PT, R7, 0x2, PT ;  /* 0x000000020700780c */ /* 0x000fda0003f25270 */
[----:B0-----:R-:W-:Y:S05]  /*ad00*/  @P1 BRA `(.L_x_295) ;  /* 0x0000000000041947 */ /* 0x001fea0003800000 */
[----:B------:R-:W-:Y:S01]  /*ad10*/  BPT.TRAP 0x1 ;  /* 0x000000040000795c */ /* 0x000fe20000300000 */
.L_x_295:
[----:B------:R-:W-:Y:S05]  /*ad20*/  @P0 BRA `(.L_x_296) ;  /* 0x0000000000040947 */ /* 0x000fea0003800000 */
[----:B------:R-:W-:Y:S01]  /*ad30*/  BPT.TRAP 0x1 ;  /* 0x000000040000795c */ /* 0x000fe20000300000 */
.L_x_296:
[--C-:B------:R-:W-:Y:S01]  /*ad40*/  IMAD R7, R6, 0x8000, R21.reuse ;  /* 0x0000800006077824 */ /* 0x100fe200078e0215 */
[----:B------:R-:W-:Y:S01]  /*ad50*/  R2UR UR34, R20 ;  /* 0x00000000142272ca */ /* 0x000fe200000e0000 */
[----:B------:R-:W-:Y:S01]  /*ad60*/  IMAD R21, R6, 0x10000, R21 ;  /* 0x0001000006157824 */ /* 0x000fe200078e0215 */
[----:B------:R-:W-:Y:S01]  /*ad70*/  R2UR UR33, R12 ;  /* 0x000000000c2172ca */ /* 0x000fe200000e0000 */
[----:B------:R-:W-:Y:S01]  /*ad80*/  VIADD R4, R4, 0xffffffff ;  /* 0xffffffff04047836 */ /* 0x000fe20000000000 */
[----:B------:R-:W-:Y:S01]  /*ad90*/  R2UR UR24, R7 ;  /* 0x00000000071872ca */ /* 0x000fe200000e0000 */
[----:B------:R-:W-:Y:S01]  /*ada0*/  UIADD3 UR14, UP0, UR38, 0xf0, URZ ;  /* 0x000000f0260e7890 */ /* 0x000fe2000ff1e03f */
[----:B------:R-:W-:Y:S01]  /*adb0*/  R2UR UR8, R21 ;  /* 0x00000000150872ca */ /* 0x000fe200000e0000 */
[----:B------:R-:W-:Y:S01]  /*adc0*/  UIADD3 UR40, UP1, UR38, 0x1f0, URZ ;  /* 0x000001f026287890 */ /* 0x000fe2000ff3e03f */
[----:B------:R-:W-:Y:S01]  /*add0*/  R2UR UR36, R8 ;  /* 0x00000000082472ca */ /* 0x000fe200000e0000 */
[----:B------:R-:W-:Y:S01]  /*ade0*/  UIADD3.X UR15, URZ, UR39, URZ, UP0, !UPT ;  /* 0x000000273f0f7290 */ /* 0x000fe200087fe43f */
[----:B------:R-:W-:Y:S01]  /*adf0*/  R2UR UR35, R14 ;  /* 0x000000000e2372ca */ /* 0x000fe200000e0000 */
[----:B------:R-:W-:Y:S01]  /*ae00*/  UIADD3.X UR41, URZ, UR39, URZ, UP1, !UPT ;  /* 0x000000273f297290 */ /* 0x000fe20008ffe43f */
[----:B------:R-:W-:Y:S01]  /*ae10*/  R2UR UR19, R15 ;  /* 0x000000000f1372ca */ /* 0x000fe200000e0000 */
[----:B------:R-:W-:Y:S01]  /*ae20*/  UIADD3 UR26, UR34, 0x40, URZ ;  /* 0x00000040221a7890 */ /* 0x000fe2000fffe03f */
[----:B------:R-:W-:Y:S01]  /*ae30*/  ISETP.GT.AND P3, PT, R4, 0x1, PT ;  /* 0x000000010400780c */ /* 0x000fe20003f64270 */
[----:B------:R-:W-:Y:S01]  /*ae40*/  VIADD R6, R6, 0x1 ;  /* 0x0000000106067836 */ /* 0x000fe20000000000 */
[----:B------:R-:W-:Y:S01]  /*ae50*/  UMOV UR22, 0x0 ;  /* 0x0000000000167882 */ /* 0x000fe20000000000 */
[----:B------:R-:W-:Y:S01]  /*ae60*/  UIADD3 UR32, UR24, 0x100, URZ ;  /* 0x0000010018207890 */ /* 0x000fe2000fffe03f */
[----:B------:R-:W-:Y:S01]  /*ae70*/  VIADD R20, R20, 0x80 ;  /* 0x0000008014147836 */ /* 0x000fe20000000000 */
[----:B------:R-:W-:Y:S01]  /*ae80*/  UIADD3 UR24, UR24, 0x4100, URZ ;  /* 0x0000410018187890 */ /* 0x000fe2000fffe03f */
[----:B------:R-:W-:Y:S01]  /*ae90*/  ISETP.NE.AND P1, PT, R6, 0x2, PT ;  /* 0x000000020600780c */ /* 0x000fe20003f25270 */
[----:B------:R-:W-:-:S02]  /*aea0*/  UIADD3 UR16, UR8, 0x10100, URZ ;  /* 0x0001010008107890 */ /* 0x000fc4000fffe03f */
[----:B------:R-:W-:Y:S01]  /*aeb0*/  UIADD3 UR8, UR8, 0x18100, URZ ;  /* 0x0001810008087890 */ /* 0x000fe2000fffe03f */
[----:B------:R-:W-:Y:S01]  /*aec0*/  SEL R12, RZ, 0x1, P1 ;  /* 0x00000001ff0c7807 */ /* 0x000fe20000800000 */
[----:B------:R-:W-:Y:S01]  /*aed0*/  UMOV UR23, 0x10000000 ;  /* 0x1000000000177882 */ /* 0x000fe20000000000 */
[----:B------:R-:W-:Y:S01]  /*aee0*/  UMOV UR25, UR33 ;  /* 0x0000002100197c82 */ /* 0x000fe20008000000 */
[----:B------:R-:W-:Y:S01]  /*aef0*/  UMOV UR28, UR36 ;  /* 0x00000024001c7c82 */ /* 0x000fe20008000000 */
[----:B------:R-:W-:Y:S01]  /*af00*/  UMOV UR27, UR35 ;  /* 0x00000023001b7c82 */ /* 0x000fe20008000000 */
[----:B------:R-:W-:Y:S01]  /*af10*/  UMOV UR17, UR33 ;  /* 0x0000002100117c82 */ /* 0x000fe20008000000 */
[----:B------:R-:W-:Y:S01]  /*af20*/  UMOV UR18, UR34 ;  /* 0x0000002200127c82 */ /* 0x000fe20008000000 */
[----:B------:R-:W-:Y:S01]  /*af30*/  UMOV UR20, UR36 ;  /* 0x0000002400147c82 */ /* 0x000fe20008000000 */
[----:B------:R0:W-:Y:S01]  /*af40*/  UTMALDG.3D [UR32], [UR14], desc[UR22] ;  /* 0x000016200e0075b4 */ /* 0x0001e20008011000 */
[----:B------:R-:W-:Y:S01]  /*af50*/  UMOV UR9, UR33 ;  /* 0x0000002100097c82 */ /* 0x000fe20008000000 */
[----:B------:R-:W-:Y:S01]  /*af60*/  UMOV UR11, UR19 ;  /* 0x00000013000b7c82 */ /* 0x000fe20008000000 */
[----:B------:R-:W-:Y:S01]  /*af70*/  UMOV UR12, UR36 ;  /* 0x00000024000c7c82 */ /* 0x000fe20008000000 */
[----:B------:R-:W-:Y:S01]  /*af80*/  UMOV UR10, UR26 ;  /* 0x0000001a000a7c82 */ /* 0x000fe20008000000 */
[----:B------:R-:W-:-:S02]  /*af90*/  LOP3.LUT R5, R5, R12, RZ, 0x3c, !PT ;  /* 0x0000000c05057212 */ /* 0x000fc400078e3cff */
[----:B------:R-:W-:Y:S01]  /*afa0*/  SEL R6, R6, RZ, P1 ;  /* 0x000000ff06067207 */ /* 0x000fe20000800000 */
[----:B------:R0:W-:Y:S01]  /*afb0*/  UTMALDG.3D [UR24], [UR14], desc[UR22] ;  /* 0x000016180e0075b4 */ /* 0x0001e20008011000 */
[----:B------:R0:W-:Y:S01]  /*afc0*/  UTMALDG.3D [UR16], [UR40], desc[UR22] ;  /* 0x00001610280075b4 */ /* 0x0001e20008011000 */
[----:B------:R0:W-:Y:S02]  /*afd0*/  UTMALDG.3D [UR8], [UR40], desc[UR22] ;  /* 0x00001608280075b4 */ /* 0x0001e40008011000 */
[----:B0-----:R-:W-:Y:S05]  /*afe0*/  @P3 BRA `(.L_x_297) ;  /* 0xfffffffc00183947 */ /* 0x001fea000383ffff */
.L_x_293:
[----:B------:R-:W-:Y:S05]  /*aff0*/  BSYNC B1 ;  /* 0x0000000000017941 */ /* 0x000fea0003800000 */
.L_x_292:
[----:B------:R-:W-:Y:S01]  /*b000*/  LOP3.LUT P3, RZ, R11, 0xff, RZ, 0xc0, !PT ;  /* 0x000000ff0bff7812 */ /* 0x000fe2000786c0ff */
[----:B------:R-:W-:Y:S01]  /*b010*/  IMAD.IADD R0, R13, 0x1, R0 ;  /* 0x000000010d007824 */ /* 0x000fe200078e0200 */
[----:B------:R-:W-:Y:S01]  /*b020*/  IADD3 R16, P4, R16, UR30, RZ ;  /* 0x0000001e10107c10 */ /* 0x000fe2000ff9e0ff */
[----:B------:R-:W-:Y:S01]  /*b030*/  ULDC.64 UR8, c[0x0][0x650] ;  /* 0x0001940000087ab9 */ /* 0x000fe20000000a00 */
[----:B------:R-:W-:Y:S01]  /*b040*/  BSSY B1, `(.L_x_298) ;  /* 0x000006b000017945 */ /* 0x000fe20003800000 */
[----:B------:R-:W-:Y:S01]  /*b050*/  IMAD.MOV.U32 R7, RZ, RZ, -0x1 ;  /* 0xffffffffff077424 */ /* 0x000fe200078e00ff */
[----:B------:R-:W-:Y:S01]  /*b060*/  SHF.R.U32.HI R4, RZ, 0x1, R0 ;  /* 0x00000001ff047819 */ /* 0x000fe20000011600 */
[----:B------:R-:W-:Y:S01]  /*b070*/  IMAD.MOV.U32 R9, RZ, RZ, -0x1 ;  /* 0xffffffffff097424 */ /* 0x000fe200078e00ff */
[----:B------:R-:W-:Y:S01]  /*b080*/  ISETP.GT.U32.AND P1, PT, R0, 0x1, PT ;  /* 0x000000010000780c */ /* 0x000fe20003f24070 */
[----:B------:R-:W-:Y:S01]  /*b090*/  IMAD.MOV.U32 R8, RZ, RZ, -0x1 ;  /* 0xffffffffff087424 */ /* 0x000fe200078e00ff */
[----:B------:R-:W-:-:S02]  /*b0a0*/  LOP3.LUT R4, R4, 0x1, RZ, 0xc0, !PT ;  /* 0x0000000104047812 */ /* 0x000fc400078ec0ff */
[----:B------:R-:W-:Y:S01]  /*b0b0*/  ISETP.LT.U32.AND P1, PT, R13, 0x2, P1 ;  /* 0x000000020d00780c */ /* 0x000fe20000f21070 */
[----:B------:R-:W0:Y:S01]  /*b0c0*/  @P3 S2R R6, SR_CgaCtaId ;  /* 0x0000000000063919 */ /* 0x000e220000008800 */
[----:B------:R-:W-:Y:S02]  /*b0d0*/  @P3 MOV R5, 0x400 ;  /* 0x0000040000053802 */ /* 0x000fe40000000f00 */
[----:B------:R-:W-:Y:S02]  /*b0e0*/  IADD3.X R17, R17, UR7, RZ, P4, !PT ;  /* 0x0000000711117c10 */ /* 0x000fe4000a7fe4ff */
[----:B------:R-:W-:Y:S02]  /*b0f0*/  ISETP.GE.U32.AND P4, PT, R16, UR8, PT ;  /* 0x0000000810007c0c */ /* 0x000fe4000bf86070 */
[----:B------:R-:W-:Y:S02]  /*b100*/  LOP3.LUT R0, R0, 0x1, RZ, 0xc0, !PT ;  /* 0x0000000100007812 */ /* 0x000fe400078ec0ff */
[----:B------:R-:W-:-:S02]  /*b110*/  PRMT R11, RZ, 0x7610, R11 ;  /* 0x00007610ff0b7816 */ /* 0x000fc4000000000b */
[----:B0-----:R-:W-:-:S04]  /*b120*/  @P3 LEA R5, R6, R5, 0x18 ;  /* 0x0000000506053211 */ /* 0x001fc800078ec0ff */
[----:B------:R0:W-:Y:S01]  /*b130*/  @P3 SYNCS.ARRIVE.TRANS64.A1T0 RZ, [R5+URZ+0x38], RZ ;  /* 0x000038ff05ff39a7 */ /* 0x0001e2000810003f */
[----:B------:R-:W-:Y:S02]  /*b140*/  ISETP.NE.U32.AND P3, PT, R4, 0x1, PT ;  /* 0x000000010400780c */ /* 0x000fe40003f65070 */
[----:B------:R-:W-:Y:S02]  /*b150*/  SEL R4, RZ, 0x1, !P1 ;  /* 0x00000001ff047807 */ /* 0x000fe40004800000 */
[----:B------:R-:W-:Y:S02]  /*b160*/  ISETP.GE.U32.AND.EX P1, PT, R17, UR9, PT, P4 ;  /* 0x0000000911007c0c */ /* 0x000fe4000bf26140 */
[----:B------:R-:W-:-:S04]  /*b170*/  ISETP.GT.U32.AND P3, PT, R13, 0x1, !P3 ;  /* 0x000000010d00780c */ /* 0x000fc80005f64070 */
[----:B0-----:R-:W-:-:S04]  /*b180*/  SEL R5, RZ, 0x1, !P3 ;  /* 0x00000001ff057807 */ /* 0x001fc80005800000 */
[--C-:B------:R-:W-:Y:S02]  /*b190*/  LOP3.LUT R3, R5, R3, R4.reuse, 0x96, !PT ;  /* 0x0000000305037212 */ /* 0x100fe400078e9604 */
[----:B------:R-:W-:Y:S01]  /*b1a0*/  PRMT R4, RZ, 0x7610, R4 ;  /* 0x00007610ff047816 */ /* 0x000fe20000000004 */
[----:B------:R-:W-:Y:S06]  /*b1b0*/  @P1 BRA `(.L_x_299) ;  /* 0x00000004004c1947 */ /* 0x000fec0003800000 */
[----:B------:R-:W-:Y:S01]  /*b1c0*/  ULDC.64 UR8, c[0x0][0x628] ;  /* 0x00018a0000087ab9 */ /* 0x000fe20000000a00 */
[----:B------:R-:W0:Y:S01]  /*b1d0*/  S2R R14, SR_CTAID.X ;  /* 0x00000000000e7919 */ /* 0x000e220000002500 */
[----:B------:R-:W-:Y:S01]  /*b1e0*/  ISETP.NE.U32.AND P1, PT, RZ, UR8, PT ;  /* 0x00000008ff007c0c */ /* 0x000fe2000bf25070 */
[----:B------:R-:W-:Y:S01]  /*b1f0*/  ULDC UR11, c[0x0][0x630] ;  /* 0x00018c00000b7ab9 */ /* 0x000fe20000000800 */
[----:B------:R-:W-:Y:S01]  /*b200*/  IMAD.MOV.U32 R4, RZ, RZ, R16 ;  /* 0x000000ffff047224 */ /* 0x000fe200078e0010 */
[----:B------:R-:W1:Y:S01]  /*b210*/  S2R R12, SR_CTAID.Y ;  /* 0x00000000000c7919 */ /* 0x000e620000002600 */
[----:B------:R-:W-:Y:S01]  /*b220*/  ISETP.NE.AND.EX P1, PT, RZ, UR9, PT, P1 ;  /* 0x00000009ff007c0c */ /* 0x000fe2000bf25310 */
[----:B------:R-:W-:-:S12]  /*b230*/  IMAD.MOV.U32 R5, RZ, RZ, R17 ;  /* 0x000000ffff057224 */ /* 0x000fd800078e0011 */
[----:B------:R-:W-:Y:S05]  /*b240*/  @!P1 BRA `(.L_x_300) ;  /* 0x0000000000289947 */ /* 0x000fea0003800000 */
[----:B------:R-:W-:Y:S02]  /*b250*/  ULDC UR10, c[0x0][0x634] ;  /* 0x00018d00000a7ab9 */ /* 0x000fe40000000800 */
[----:B------:R-:W-:-:S05]  /*b260*/  IADD3 R9, P1, R16, UR10, RZ ;  /* 0x0000000a10097c10 */ /* 0x000fca000ff3e0ff */
[----:B------:R-:W-:-:S04]  /*b270*/  IMAD.X R15, RZ, RZ, R17, P1 ;  /* 0x000000ffff0f7224 */ /* 0x000fc800008e0611 */
[----:B------:R-:W-:-:S04]  /*b280*/  IMAD.WIDE.U32 R6, R15, UR8, RZ ;  /* 0x000000080f067c25 */ /* 0x000fc8000f8e00ff */
[----:B------:R-:W-:-:S04]  /*b290*/  IMAD.WIDE.U32 R6, P1, R9, UR9, R6 ;  /* 0x0000000909067c25 */ /* 0x000fc8000f820006 */
[----:B------:R-:W-:-:S04]  /*b2a0*/  IMAD.WIDE.U32 R8, R9, UR8, RZ ;  /* 0x0000000809087c25 */ /* 0x000fc8000f8e00ff */
[----:B------:R-:W-:Y:S01]  /*b2b0*/  IMAD.X R5, RZ, RZ, RZ, P1 ;  /* 0x000000ffff057224 */ /* 0x000fe200008e06ff */
[----:B------:R-:W-:Y:S01]  /*b2c0*/  IADD3 RZ, P1, R9, R6, RZ ;  /* 0x0000000609ff7210 */ /* 0x000fe20007f3e0ff */
[----:B------:R-:W-:-:S04]  /*b2d0*/  IMAD.MOV.U32 R4, RZ, RZ, R7 ;  /* 0x000000ffff047224 */ /* 0x000fc800078e0007 */
[----:B------:R-:W-:-:S08]  /*b2e0*/  IMAD.WIDE.U32.X R4, R15, UR9, R4, P1 ;  /* 0x000000090f047c25 */ /* 0x000fd000088e0404 */
.L_x_300:
[--C-:B------:R-:W-:Y:S01]  /*b2f0*/  SHF.R.U64 R8, R4, UR11, R5.reuse ;  /* 0x0000000b04087c19 */ /* 0x100fe20008001205 */
[----:B------:R-:W-:Y:S01]  /*b300*/  ULDC.64 UR8, c[0x0][0x620] ;  /* 0x0001880000087ab9 */ /* 0x000fe20000000a00 */
[----:B------:R-:W-:Y:S01]  /*b310*/  SHF.R.U32.HI R4, RZ, UR11, R5 ;  /* 0x0000000bff047c19 */ /* 0x000fe20008011605 */
[----:B------:R-:W2:Y:S01]  /*b320*/  LDC R25, c[0x0][0x144] ;  /* 0x00005100ff197b82 */ /* 0x000ea20000000800 */
[----:B------:R-:W-:Y:S01]  /*b330*/  IADD3 R7, P1, RZ, -R8, RZ ;  /* 0x80000008ff077210 */ /* 0x000fe20007f3e0ff */
[----:B------:R-:W-:Y:S01]  /*b340*/  ULDC.64 UR12, c[0x0][0x640] ;  /* 0x00019000000c7ab9 */ /* 0x000fe20000000a00 */
[----:B0-----:R-:W-:Y:S01]  /*b350*/  I2FP.F32.U32 R9, R14 ;  /* 0x0000000e00097245 */ /* 0x001fe20000201000 */
[----:B------:R-:W-:Y:S02]  /*b360*/  ULDC UR10, c[0x0][0x608] ;  /* 0x00018200000a7ab9 */ /* 0x000fe40000000800 */
[----:B------:R-:W-:Y:S01]  /*b370*/  IMAD.X R4, RZ, RZ, ~R4, P1 ;  /* 0x000000ffff047224 */ /* 0x000fe200008e0e04 */
[----:B------:R-:W-:Y:S01]  /*b380*/  ISETP.NE.U32.AND P1, PT, RZ, UR12, PT ;  /* 0x0000000cff007c0c */ /* 0x000fe2000bf25070 */
[----:B------:R-:W0:Y:S02]  /*b390*/  LDC R21, c[0x0][0x148] ;  /* 0x00005200ff157b82 */ /* 0x000e240000000800 */
[----:B------:R-:W-:Y:S01]  /*b3a0*/  IMAD R6, R4, UR8, RZ ;  /* 0x0000000804067c24 */ /* 0x000fe2000f8e02ff */
[----:B------:R-:W-:Y:S01]  /*b3b0*/  ISETP.NE.AND.EX P1, PT, RZ, UR13, PT, P1 ;  /* 0x0000000dff007c0c */ /* 0x000fe2000bf25310 */
[----:B------:R-:W-:Y:S01]  /*b3c0*/  IMAD.WIDE.U32 R4, R7, UR8, R16 ;  /* 0x0000000807047c25 */ /* 0x000fe2000f8e0010 */
[----:B------:R-:W-:-:S03]  /*b3d0*/  ULDC UR8, c[0x0][0x150] ;  /* 0x0000540000087ab9 */ /* 0x000fc60000000800 */
[----:B------:R-:W-:Y:S02]  /*b3e0*/  IMAD R7, R7, UR9, R6 ;  /* 0x0000000907077c24 */ /* 0x000fe4000f8e0206 */
[----:B------:R-:W-:Y:S01]  /*b3f0*/  FMUL R6, R9, UR8 ;  /* 0x0000000809067c20 */ /* 0x000fe20008400000 */
[----:B------:R-:W-:Y:S01]  /*b400*/  ULDC UR8, c[0x0][0x618] ;  /* 0x0001860000087ab9 */ /* 0x000fe20000000800 */
[----:B------:R-:W-:Y:S01]  /*b410*/  ULDC UR9, c[0x0][0x154] ;  /* 0x0000550000097ab9 */ /* 0x000fe20000000800 */
[----:B------:R-:W-:-:S03]  /*b420*/  IMAD.IADD R5, R5, 0x1, R7 ;  /* 0x0000000105057824 */ /* 0x000fc600078e0207 */
[----:B------:R-:W3:Y:S02]  /*b430*/  F2I.U32.TRUNC.NTZ R6, R6 ;  /* 0x0000000600067305 */ /* 0x000ee4000020f000 */
[----:B------:R-:W-:Y:S02]  /*b440*/  SHF.R.U64 R9, R4, UR8, R5 ;  /* 0x0000000804097c19 */ /* 0x000fe40008001205 */
[----:B-1----:R-:W-:-:S05]  /*b450*/  I2FP.F32.U32 R4, R12 ;  /* 0x0000000c00047245 */ /* 0x002fca0000201000 */
[----:B------:R-:W-:Y:S01]  /*b460*/  FMUL R22, R4, UR9 ;  /* 0x0000000904167c20 */ /* 0x000fe20008400000 */
[----:B------:R-:W-:Y:S01]  /*b470*/  SHF.R.U32.HI R4, RZ, UR8, R5 ;  /* 0x00000008ff047c19 */ /* 0x000fe20008011605 */
[----:B------:R-:W-:-:S03]  /*b480*/  ULDC UR8, c[0x0][0x658] ;  /* 0x0001960000087ab9 */ /* 0x000fc60000000800 */
[--C-:B------:R-:W-:Y:S01]  /*b490*/  SHF.R.U64 R20, R9, UR10, R4.reuse ;  /* 0x0000000a09147c19 */ /* 0x100fe20008001204 */
[----:B------:R-:W1:Y:S01]  /*b4a0*/  F2I.U32.TRUNC.NTZ R22, R22 ;  /* 0x0000001600167305 */ /* 0x000e62000020f000 */
[----:B------:R-:W-:Y:S01]  /*b4b0*/  SHF.R.U32.HI R5, RZ, UR10, R4 ;  /* 0x0000000aff057c19 */ /* 0x000fe20008011604 */
[----:B---3--:R-:W-:-:S03]  /*b4c0*/  IMAD.MOV R6, RZ, RZ, -R6 ;  /* 0x000000ffff067224 */ /* 0x008fc600078e0a06 */
[--C-:B------:R-:W-:Y:S01]  /*b4d0*/  SHF.R.U64 R15, R20, UR8, R5.reuse ;  /* 0x00000008140f7c19 */ /* 0x100fe20008001205 */
[----:B--2---:R-:W-:Y:S01]  /*b4e0*/  IMAD R14, R25, R6, R14 ;  /* 0x00000006190e7224 */ /* 0x004fe200078e020e */
[----:B------:R-:W-:-:S03]  /*b4f0*/  SHF.R.U32.HI R23, RZ, UR8, R5 ;  /* 0x00000008ff177c19 */ /* 0x000fc60008011605 */
[----:B------:R-:W-:Y:S02]  /*b500*/  IMAD.MOV.U32 R4, RZ, RZ, R15 ;  /* 0x000000ffff047224 */ /* 0x000fe400078e000f */
[----:B------:R-:W-:Y:S01]  /*b510*/  IMAD.MOV.U32 R5, RZ, RZ, R23 ;  /* 0x000000ffff057224 */ /* 0x000fe200078e0017 */
[----:B-1----:R-:W-:Y:S06]  /*b520*/  @!P1 BRA `(.L_x_301) ;  /* 0x0000000000289947 */ /* 0x002fec0003800000 */
[----:B------:R-:W-:Y:S02]  /*b530*/  ULDC UR8, c[0x0][0x64c] ;  /* 0x0001930000087ab9 */ /* 0x000fe40000000800 */
[----:B------:R-:W-:-:S05]  /*b540*/  IADD3 R5, P1, R15, UR8, RZ ;  /* 0x000000080f057c10 */ /* 0x000fca000ff3e0ff */
[----:B------:R-:W-:-:S04]  /*b550*/  IMAD.X R23, RZ, RZ, R23, P1 ;  /* 0x000000ffff177224 */ /* 0x000fc800008e0617 */
[----:B------:R-:W-:-:S04]  /*b560*/  IMAD.WIDE.U32 R6, R23, UR12, RZ ;  /* 0x0000000c17067c25 */ /* 0x000fc8000f8e00ff */
[----:B------:R-:W-:-:S04]  /*b570*/  IMAD.WIDE.U32 R6, P1, R5, UR13, R6 ;  /* 0x0000000d05067c25 */ /* 0x000fc8000f820006 */
[----:B------:R-:W-:-:S04]  /*b580*/  IMAD.WIDE.U32 R4, R5, UR12, RZ ;  /* 0x0000000c05047c25 */ /* 0x000fc8000f8e00ff */
[----:B------:R-:W-:Y:S01]  /*b590*/  IMAD.MOV.U32 R4, RZ, RZ, R7 ;  /* 0x000000ffff047224 */ /* 0x000fe200078e0007 */
[----:B------:R-:W-:Y:S01]  /*b5a0*/  IADD3 RZ, P3, R5, R6, RZ ;  /* 0x0000000605ff7210 */ /* 0x000fe20007f7e0ff */
[----:B------:R-:W-:-:S04]  /*b5b0*/  IMAD.X R5, RZ, RZ, RZ, P1 ;  /* 0x000000ffff057224 */ /* 0x000fc800008e06ff */
[----:B------:R-:W-:-:S08]  /*b5c0*/  IMAD.WIDE.U32.X R4, R23, UR13, R4, P3 ;  /* 0x0000000d17047c25 */ /* 0x000fd000098e0404 */
.L_x_301:
[----:B------:R-:W-:Y:S01]  /*b5d0*/  ISETP.NE.AND P1, PT, R2, 0x1, PT ;  /* 0x000000010200780c */ /* 0x000fe20003f25270 */
[----:B------:R-:W-:Y:S01]  /*b5e0*/  ULDC UR8, c[0x0][0x648] ;  /* 0x0001920000087ab9 */ /* 0x000fe20000000800 */
[----:B------:R-:W-:Y:S01]  /*b5f0*/  LOP3.LUT R20, R20, UR6, RZ, 0xc0, !PT ;  /* 0x0000000614147c12 */ /* 0x000fe2000f8ec0ff */
[----:B------:R-:W-:Y:S01]  /*b600*/  IMAD.MOV R22, RZ, RZ, -R22 ;  /* 0x000000ffff167224 */ /* 0x000fe200078e0a16 */
[----:B------:R-:W-:Y:S01]  /*b610*/  SHF.R.U64 R5, R4, UR8, R5 ;  /* 0x0000000804057c19 */ /* 0x000fe20008001205 */
[----:B------:R-:W-:Y:S01]  /*b620*/  ULDC UR8, c[0x0][0x638] ;  /* 0x00018e0000087ab9 */ /* 0x000fe20000000800 */
[----:B------:R-:W-:Y:S01]  /*b630*/  LOP3.LUT R6, R9, UR4, RZ, 0xc0, !PT ;  /* 0x0000000409067c12 */ /* 0x000fe2000f8ec0ff */
[----:B------:R-:W-:Y:S02]  /*b640*/  ULDC UR9, c[0x0][0x610] ;  /* 0x0001840000097ab9 */ /* 0x000fe40000000800 */
[----:B------:R-:W-:Y:S02]  /*b650*/  IMAD.MOV R4, RZ, RZ, -R5 ;  /* 0x000000ffff047224 */ /* 0x000fe400078e0a05 */
[----:B------:R-:W-:-:S02]  /*b660*/  IMAD R5, R5, UR5, R20 ;  /* 0x0000000505057c24 */ /* 0x000fc4000f8e0214 */
[----:B0-----:R-:W-:Y:S02]  /*b670*/  @P1 IMAD R14, R21, R22, R12 ;  /* 0x00000016150e1224 */ /* 0x001fe400078e020c */
[----:B------:R-:W-:Y:S01]  /*b680*/  IMAD R15, R4, UR8, R15 ;  /* 0x00000008040f7c24 */ /* 0x000fe2000f8e020f */
[----:B------:R-:W-:Y:S01]  /*b690*/  ULDC UR8, c[0x0][0x600] ;  /* 0x0001800000087ab9 */ /* 0x000fe20000000800 */
[----:B------:R-:W-:Y:S02]  /*b6a0*/  IMAD R14, R5, UR9, R14 ;  /* 0x00000009050e7c24 */ /* 0x000fe4000f8e020e */
[----:B------:R-:W-:Y:S02]  /*b6b0*/  IMAD R15, R15, UR8, R6 ;  /* 0x000000080f0f7c24 */ /* 0x000fe4000f8e0206 */
[----:B------:R-:W-:-:S03]  /*b6c0*/  IMAD.MOV.U32 R4, RZ, RZ, 0x1 ;  /* 0x00000001ff047424 */ /* 0x000fc600078e00ff */
[----:B------:R-:W-:Y:S02]  /*b6d0*/  SEL R9, R15, R14, !P1 ;  /* 0x0000000e0f097207 */ /* 0x000fe40004800000 */
[----:B------:R-:W-:-:S07]  /*b6e0*/  SEL R7, R14, R15, !P1 ;  /* 0x0000000f0e077207 */ /* 0x000fce0004800000 */
.L_x_299:
[----:B------:R-:W-:Y:S05]  /*b6f0*/  BSYNC B1 ;  /* 0x0000000000017941 */ /* 0x000fea0003800000 */
.L_x_298:
[----:B------:R-:W-:-:S13]  /*b700*/  LOP3.LUT P1, RZ, R4, 0xff, RZ, 0xc0, !PT ;  /* 0x000000ff04ff7812 */ /* 0x000fda000782c0ff */
[----:B------:R-:W-:Y:S05]  /*b710*/  @P1 BRA `(.L_x_302) ;  /* 0xfffffff400181947 */ /* 0x000fea000383ffff */
[----:B------:R-:W-:Y:S05]  /*b720*/  BSYNC B0 ;  /* 0x0000000000007941 */ /* 0x000fea0003800000 */
.L_x_290:
[----:B------:R-:W-:-:S03]  /*b730*/  UMOV UR8, 0xffffffff ;  /* 0xffffffff00087882 */ /* 0x000fc60000000000 */
[----:B------:R-:W-:Y:S05]  /*b740*/  BRA.DIV UR8, `(.L_x_303) ;  /* 0x0000000208d07947 */ /* 0x000fea000b800000 */
[----:B------:R-:W-:-:S13]  /*b750*/  ELECT P6, URZ, PT ;  /* 0x00000000003f782f */ /* 0x000fda00038c0000 */
.L_x_315:
[----:B------:R-:W-:Y:S04]  /*b760*/  BSSY B0, `(.L_x_304) ;  /* 0x0000019000007945 */ /* 0x000fe80003800000 */
[----:B------:R-:W-:Y:S05]  /*b770*/  @!P6 BRA `(.L_x_305) ;  /* 0x00000000005ce947 */ /* 0x000fea0003800000 */
[----:B------:R-:W-:-:S04]  /*b780*/  LOP3.LUT R19, R19, 0x2, RZ, 0xfc, !PT ;  /* 0x0000000213137812 */ /* 0x000fc800078efcff */
[----:B------:R-:W-:-:S13]  /*b790*/  ISETP.NE.AND P0, PT, R19, 0x3, PT ;  /* 0x000000031300780c */ /* 0x000fda0003f05270 */
[----:B------:R-:W-:Y:S05]  /*b7a0*/  @!P0 BRA `(.L_x_306) ;  /* 0x0000000000048947 */ /* 0x000fea0003800000 */
[----:B------:R-:W-:Y:S01]  /*b7b0*/  BPT.TRAP 0x1 ;  /* 0x000000040000795c */ /* 0x000fe20000300000 */
.L_x_306:
[----:B------:R-:W0:Y:S01]  /*b7c0*/  S2R R5, SR_CgaCtaId ;  /* 0x0000000000057919 */ /* 0x000e220000008800 */
[----:B------:R-:W-:Y:S02]  /*b7d0*/  MOV R2, 0x400 ;  /* 0x0000040000027802 */ /* 0x000fe40000000f00 */
[----:B------:R-:W-:Y:S02]  /*b7e0*/  SHF.L.U32 R4, R3, 0x1f, RZ ;  /* 0x0000001f03047819 */ /* 0x000fe400000006ff */
[----:B0-----:R-:W-:-:S05]  /*b7f0*/  LEA R5, R5, R2, 0x18 ;  /* 0x0000000205057211 */ /* 0x001fca00078ec0ff */
[----:B------:R-:W-:-:S04]  /*b800*/  VIADD R5, R5, 0x10 ;  /* 0x0000001005057836 */ /* 0x000fc80000000000 */
[C---:B------:R-:W-:Y:S02]  /*b810*/  IMAD R7, R0.reuse, 0x8, R5 ;  /* 0x0000000800077824 */ /* 0x040fe400078e0205 */
[----:B------:R-:W-:Y:S02]  /*b820*/  VIADD R0, R0, 0x1 ;  /* 0x0000000100007836 */ /* 0x000fe40000000000 */
[----:B------:R-:W0:Y:S03]  /*b830*/  SYNCS.PHASECHK.TRANS64.TRYWAIT P0, [R7+URZ], R4 ;  /* 0x00000004070075a7 */ /* 0x000e26000800017f */
[----:B------:R-:W-:-:S04]  /*b840*/  ISETP.NE.AND P1, PT, R0, 0x2, PT ;  /* 0x000000020000780c */ /* 0x000fc80003f25270 */
[----:B------:R-:W-:Y:S02]  /*b850*/  SEL R2, RZ, 0x1, P1 ;  /* 0x00000001ff027807 */ /* 0x000fe40000800000 */
[----:B------:R-:W-:Y:S02]  /*b860*/  SEL R0, R0, RZ, P1 ;  /* 0x000000ff00007207 */ /* 0x000fe40000800000 */
[----:B------:R-:W-:Y:S01]  /*b870*/  LOP3.LUT R2, R3, R2, RZ, 0x3c, !PT ;  /* 0x0000000203027212 */ /* 0x000fe200078e3cff */
[----:B0-----:R-:W-:Y:S06]  /*b880*/  @!P0 BRA `(.L_x_307) ;  /* 0x0000000000a08947 */ /* 0x001fec0003800000 */
.L_x_316:
[----:B------:R-:W-:Y:S01]  /*b890*/  IMAD R5, R0, 0x8, R5 ;  /* 0x0000000800057824 */ /* 0x000fe200078e0205 */
[----:B------:R-:W-:-:S07]  /*b8a0*/  SHF.L.U32 R0, R2, 0x1f, RZ ;  /* 0x0000001f02007819 */ /* 0x000fce00000006ff */
.L_x_308:
[----:B-1----:R1:W2:Y:S02]  /*b8b0*/  SYNCS.PHASECHK.TRANS64.TRYWAIT P0, [R5+URZ], R0 ;  /* 0x00000000050075a7 */ /* 0x0022a4000800017f */
[----:B--2---:R-:W-:Y:S05]  /*b8c0*/  @!P0 NANOSLEEP.SYNCS 0x989680 ;  /* 0x009896800000895d */ /* 0x004fea0003900000 */
[----:B------:R-:W2:Y:S02]  /*b8d0*/  @!P0 SYNCS.PHASECHK.TRANS64 P0, [R5+URZ], R0 ;  /* 0x00000000050085a7 */ /* 0x000ea4000800007f */
[----:B--2---:R-:W-:Y:S05]  /*b8e0*/  @!P0 BRA `(.L_x_308) ;  /* 0xfffffffc00f08947 */ /* 0x004fea000383ffff */
.L_x_305:
[----:B------:R-:W-:Y:S05]  /*b8f0*/  BSYNC B0 ;  /* 0x0000000000007941 */ /* 0x000fea0003800000 */
.L_x_304:
[----:B------:R-:W-:Y:S05]  /*b900*/  EXIT ;  /* 0x000000000000794d */ /* 0x000fea0003800000 */
.L_x_17:
[----:B---3--:R3:W4:Y:S02]  /*b910*/  SYNCS.PHASECHK.TRANS64.TRYWAIT P1, [R3+URZ], R0 ;  /* 0x00000000030075a7 */ /* 0x008724000802017f */
[----:B----4-:R-:W-:Y:S05]  /*b920*/  @!P1 NANOSLEEP.SYNCS 0x989680 ;  /* 0x009896800000995d */ /* 0x010fea0003900000 */
[----:B------:R-:W4:Y:S02]  /*b930*/  @!P1 SYNCS.PHASECHK.TRANS64 P1, [R3+URZ], R0 ;  /* 0x00000000030095a7 */ /* 0x000f24000802007f */
[----:B----4-:R-:W-:Y:S05]  /*b940*/  @!P1 BRA `(.L_x_17) ;  /* 0xfffffffc00f09947 */ /* 0x010fea000383ffff */
[----:B------:R-:W-:Y:S05]  /*b950*/  BRA `(.L_x_16) ;  /* 0xffffff58001c7947 */ /* 0x000fea000383ffff */
.L_x_22:
[----:B-1----:R-:W-:-:S04]  /*b960*/  IMAD.U32 R4, RZ, RZ, UR9 ;  /* 0x00000009ff047e24 */ /* 0x002fc8000f8e00ff */
[----:B------:R1:W2:Y:S03]  /*b970*/  SYNCS.PHASECHK.TRANS64.TRYWAIT P1, [R4+URZ], R3 ;  /* 0x00000003040075a7 */ /* 0x0002a6000802017f */
[----:B--2---:R-:W-:Y:S05]  /*b980*/  @!P1 NANOSLEEP.SYNCS 0x989680 ;  /* 0x009896800000995d */ /* 0x004fea0003900000 */
[----:B------:R-:W2:Y:S02]  /*b990*/  @!P1 SYNCS.PHASECHK.TRANS64 P1, [R4+URZ], R3 ;  /* 0x00000003040095a7 */ /* 0x000ea4000802007f */
[----:B--2---:R-:W-:Y:S05]  /*b9a0*/  @!P1 BRA `(.L_x_22) ;  /* 0xfffffffc00ec9947 */ /* 0x004fea000383ffff */
[----:B------:R-:W-:Y:S05]  /*b9b0*/  BRA `(.L_x_21) ;  /* 0xffffff5c00887947 */ /* 0x000fea000383ffff */
.L_x_291:
[----:B------:R-:W-:Y:S01]  /*b9c0*/  BSSY B1, `(.L_x_309) ;  /* 0x0000006000017945 */ /* 0x000fe20003800000 */
[----:B------:R-:W-:-:S07]  /*b9d0*/  IMAD.MOV.U32 R15, RZ, RZ, -0x1 ;  /* 0xffffffffff0f7424 */ /* 0x000fce00078e00ff */
[----:B------:R-:W-:Y:S05]  /*b9e0*/  WARPSYNC.COLLECTIVE R15, `(.L_x_310) ;  /* 0x000000000f0c7348 */ /* 0x000fea0003c00000 */
[----:B------:R-:W-:Y:S02]  /*b9f0*/  ELECT P6, UR62, PT ;  /* 0x00000000003e782f */ /* 0x000fe400038c0000 */
[----:B------:R-:W-:Y:S01]  /*ba00*/  MOV R14, UR62 ;  /* 0x0000003e000e7c02 */ /* 0x000fe20008000f00 */
[----:B------:R-:W-:Y:S10]  /*ba10*/  ENDCOLLECTIVE ;  /* 0x000000000000791b */ /* 0x000ff40003800000 */
.L_x_310:
[----:B------:R-:W-:Y:S05]  /*ba20*/  BSYNC B1 ;  /* 0x0000000000017941 */ /* 0x000fea0003800000 */
.L_x_309:
[----:B------:R-:W-:Y:S05]  /*ba30*/  BRA `(.L_x_311) ;  /* 0xfffffff0005c7947 */ /* 0x000fea000383ffff */
.L_x_294:
[----:B0-----:R0:W1:Y:S02]  /*ba40*/  SYNCS.PHASECHK.TRANS64.TRYWAIT P1, [R12+URZ+0x10], R7 ;  /* 0x000010070c0075a7 */ /* 0x001064000802017f */
[----:B-1----:R-:W-:Y:S05]  /*ba50*/  @!P1 NANOSLEEP.SYNCS 0x989680 ;  /* 0x009896800000995d */ /* 0x002fea0003900000 */
[----:B------:R-:W1:Y:S02]  /*ba60*/  @!P1 SYNCS.PHASECHK.TRANS64 P1, [R12+URZ+0x10], R7 ;  /* 0x000010070c0095a7 */ /* 0x000e64000802007f */
[----:B-1----:R-:W-:Y:S05]  /*ba70*/  @!P1 BRA `(.L_x_294) ;  /* 0xfffffffc00f09947 */ /* 0x002fea000383ffff */
[----:B------:R-:W-:Y:S05]  /*ba80*/  BRA `(.L_x_312) ;  /* 0xfffffff000907947 */ /* 0x000fea000383ffff */
.L_x_303:
[----:B------:R-:W-:Y:S01]  /*ba90*/  BSSY B0, `(.L_x_313) ;  /* 0x0000006000007945 */ /* 0x000fe20003800000 */
[----:B------:R-:W-:-:S07]  /*baa0*/  IMAD.MOV.U32 R15, RZ, RZ, -0x1 ;  /* 0xffffffffff0f7424 */ /* 0x000fce00078e00ff */
[----:B------:R-:W-:Y:S05]  /*bab0*/  WARPSYNC.COLLECTIVE R15, `(.L_x_314) ;  /* 0x000000000f0c7348 */ /* 0x000fea0003c00000 */
[----:B------:R-:W-:Y:S02]  /*bac0*/  ELECT P6, UR62, PT ;  /* 0x00000000003e782f */ /* 0x000fe400038c0000 */
[----:B------:R-:W-:Y:S01]  /*bad0*/  MOV R14, UR62 ;  /* 0x0000003e000e7c02 */ /* 0x000fe20008000f00 */
[----:B------:R-:W-:Y:S10]  /*bae0*/  ENDCOLLECTIVE ;  /* 0x000000000000791b */ /* 0x000ff40003800000 */
.L_x_314:
[----:B------:R-:W-:Y:S05]  /*baf0*/  BSYNC B0 ;  /* 0x0000000000007941 */ /* 0x000fea0003800000 */
.L_x_313:
[----:B------:R-:W-:Y:S05]  /*bb00*/  BRA `(.L_x_315) ;  /* 0xfffffffc00147947 */ /* 0x000fea000383ffff */
.L_x_307:
[----:B0-----:R0:W1:Y:S02]  /*bb10*/  SYNCS.PHASECHK.TRANS64.TRYWAIT P0, [R7+URZ], R4 ;  /* 0x00000004070075a7 */ /* 0x001064000800017f */
[----:B-1----:R-:W-:Y:S05]  /*bb20*/  @!P0 NANOSLEEP.SYNCS 0x989680 ;  /* 0x009896800000895d */ /* 0x002fea0003900000 */
[----:B------:R-:W1:Y:S02]  /*bb30*/  @!P0 SYNCS.PHASECHK.TRANS64 P0, [R7+URZ], R4 ;  /* 0x00000004070085a7 */ /* 0x000e64000800007f */
[----:B-1----:R-:W-:Y:S05]  /*bb40*/  @!P0 BRA `(.L_x_307) ;  /* 0xfffffffc00f08947 */ /* 0x002fea000383ffff */
[----:B------:R-:W-:Y:S05]  /*bb50*/  BRA `(.L_x_316) ;  /* 0xfffffffc004c7947 */ /* 0x000fea000383ffff */
.L_x_317:
[----:B------:R-:W-:-:S00]  /*bb60*/  BRA `(.L_x_317) ;  /* 0xfffffffc00fc7947 */ /* 0x000fc0000383ffff */
[----:B------:R-:W-:-:S00]  /*bb70*/  NOP ;  /* 0x0000000000007918 */ /* 0x000fc00000000000 */
        /* <DEDUP_REMOVED lines=8> */
.L_x_318:


//--------------------- .nv.global.init           --------------------------
	.section	.nv.global.init,"aw",@progbits
.nv.global.init:
	.type		$str$22,@object
	.size		$str$22,($str$23 - $str$22)
$str$22:
        /*0000*/ 	.byte	0x6b, 0x5f, 0x74, 0x69, 0x6c, 0x65, 0x5f, 0x63, 0x6f, 0x75, 0x6e, 0x74, 0x20, 0x3e, 0x3d, 0x20
        /*0010*/ 	.byte	0x31, 0x00
	.type		$str$23,@object
	.size		$str$23,(__unnamed_1 - $str$23)
$str$23:
        /*0012*/ 	.byte	0x2f, 0x74, 0x6d, 0x70, 0x2f, 0x63, 0x75, 0x74, 0x6c, 0x61, 0x73, 0x73, 0x5f, 0x73, 0x77, 0x65
        /*0022*/ 	.byte	0x65, 0x70, 0x5f, 0x73, 0x72, 0x63, 0x2f, 0x69, 0x6e, 0x63, 0x6c, 0x75, 0x64, 0x65, 0x2f, 0x63
        /*0032*/ 	.byte	0x75, 0x74, 0x6c, 0x61, 0x73, 0x73, 0x2f, 0x67, 0x65, 0x6d, 0x6d, 0x2f, 0x63, 0x6f, 0x6c, 0x6c
        /*0042*/ 	.byte	0x65, 0x63, 0x74, 0x69, 0x76, 0x65, 0x2f, 0x73, 0x6d, 0x39, 0x30, 0x5f, 0x6d, 0x6d, 0x61, 0x5f
        /*0052*/ 	.byte	0x74, 0x6d, 0x61, 0x5f, 0x67, 0x6d, 0x6d, 0x61, 0x5f, 0x73, 0x73, 0x5f, 0x77, 0x61, 0x72, 0x70
        /*0062*/ 	.byte	0x73, 0x70, 0x65, 0x63, 0x69, 0x61, 0x6c, 0x69, 0x7a, 0x65, 0x64, 0x2e, 0x68, 0x70, 0x70, 0x00
	.type		__unnamed_1,@object
	.size		__unnamed_1,(.L_0 - __unnamed_1)
__unnamed_1:
        /*0072*/ 	.byte	0x76, 0x6f, 0x69, 0x64, 0x20, 0x63, 0x75, 0x74, 0x6c, 0x61, 0x73, 0x73, 0x3a, 0x3a, 0x67, 0x65
        /* <DEDUP_REMOVED lines=179> */
        /*0bb2*/ 	.byte	0x65, 0x3a, 0x3a, 0x69, 0x64, 0x65, 0x6e, 0x74, 0x69, 0x74, 0x79, 0x5d, 0x00
.L_0:


//--------------------- .nv.shared._ZN7cutlass13device_kernelINS_4gemm6kernel13GemmUniversalIN4cute5tupleIJiiiiEEENS1_10collective13CollectiveMmaINS1_34MainloopSm90TmaGmmaWarpSpecializedILi2ENS5_IJNS4_1CILi1EEESB_SB_EEENS1_35KernelTmaWarpSpecializedCooperativeEEENS5_IJNSA_ILi128EEENSA_ILi256EEESF_EEENS_6half_tENS5_IJlSB_lEEESI_SJ_NS4_8TiledMMAINS4_8MMA_AtomIJNS4_4SM904GMMA26MMA_64x256x16_F32F16F16_SSILNSN_5MajorE0ELSP_0ELNSN_7ScaleInE1ELSQ_1EEEEEENS4_6LayoutINS5_IJNSA_ILi2EEESB_SB_EEENS5_IJSB_NSA_ILi0EEESW_EEEEENS5_IJNS4_10UnderscoreESZ_SZ_EEEEENS4_13SM90_TMA_LOADENS4_14ComposedLayoutINS4_7SwizzleILi3ELi4ELi3EEENS4_18smem_ptr_flag_bitsILi16EEENST_INS5_IJNSA_ILi8EEENSA_ILi64EEEEEENS5_IJS19_SB_EEEEEEEvNS4_8identityES12_S1D_vS1E_EENS_8epilogue10collective6detail29Sm90TmaWarpSpecializedAdapterINS1H_15DefaultEpilogueISI_SJ_SJ_NS1G_6thread17LinearCombinationISI_Li1EffLNS1L_9ScaleType4KindE0ELNS_15FloatRoundStyleE2ESI_EENS1_15EpilogueDefaultEEEEEvvEEEEvNT_6ParamsE --------------------------
	.section	.nv.shared._ZN7cutlass13device_kernelINS_4gemm6kernel13GemmUniversalIN4cute5tupleIJiiiiEEENS1_10collective13CollectiveMmaINS1_34MainloopSm90TmaGmmaWarpSpecializedILi2ENS5_IJNS4_1CILi1EEESB_SB_EEENS1_35KernelTmaWarpSpecializedCooperativeEEENS5_IJNSA_ILi128EEENSA_ILi256EEESF_EEENS_6half_tENS5_IJlSB_lEEESI_SJ_NS4_8TiledMMAINS4_8MMA_AtomIJNS4_4SM904GMMA26MMA_64x256x16_F32F16F16_SSILNSN_5MajorE0ELSP_0ELNSN_7ScaleInE1ELSQ_1EEEEEENS4_6LayoutINS5_IJNSA_ILi2EEESB_SB_EEENS5_IJSB_NSA_ILi0EEESW_EEEEENS5_IJNS4_10UnderscoreESZ_SZ_EEEEENS4_13SM90_TMA_LOADENS4_14ComposedLayoutINS4_7SwizzleILi3ELi4ELi3EEENS4_18smem_ptr_flag_bitsILi16EEENST_INS5_IJNSA_ILi8EEENSA_ILi64EEEEEENS5_IJS19_SB_EEEEEEEvNS4_8identityES12_S1D_vS1E_EENS_8epilogue10collective6detail29Sm90TmaWarpSpecializedAdapterINS1H_15DefaultEpilogueISI_SJ_SJ_NS1G_6thread17LinearCombinationISI_Li1EffLNS1L_9ScaleType4KindE0ELNS_15FloatRoundStyleE2ESI_EENS1_15EpilogueDefaultEEEEEvvEEEEvNT_6ParamsE,"aw",@nobits
	.sectionflags	@""
	.align	16
	.zero		1024


//--------------------- .nv.shared.reserved.0     --------------------------
	.section	.nv.shared.reserved.0,"aw",@nobits
	.weak		__nv_reservedSMEM_offset_0_alias
	.size		__nv_reservedSMEM_offset_0_alias, 0, 0
	.other		__nv_reservedSMEM_offset_0_alias,@"STO_CUDA_RESERVED_SHARED STV_DEFAULT"
__nv_reservedSMEM_offset_0_alias:
	.zero		0


//--------------------- .nv.global                --------------------------
	.section	.nv.global,"aw",@nobits
.nv.global:
	.type		_ZN40_INTERNAL_83b8a108_4_k_cu_6a21adb6_223124cute1_E,@object
	.size		_ZN40_INTERNAL_83b8a108_4_k_cu_6a21adb6_223124cute1_E,(_ZN40_INTERNAL_83b8a108_4_k_cu_6a21adb6_223124cuda3std3__45__cpo6cbeginE - _ZN40_INTERNAL_83b8a108_4_k_cu_6a21adb6_223124cute1_E)
_ZN40_INTERNAL_83b8a108_4_k_cu_6a21adb6_223124cute1_E:
	.zero		1
	.type		_ZN40_INTERNAL_83b8a108_4_k_cu_6a21adb6_223124cuda3std3__45__cpo6cbeginE,@object
	.size		_ZN40_INTERNAL_83b8a108_4_k_cu_6a21adb6_223124cuda3std3__45__cpo6cbeginE,(_ZN40_INTERNAL_83b8a108_4_k_cu_6a21adb6_223124cuda3std3__48in_placeE - _ZN40_INTERNAL_83b8a108_4_k_cu_6a21adb6_223124cuda3std3__45__cpo6cbeginE)
_ZN40_INTERNAL_83b8a108_4_k_cu_6a21adb6_223124cuda3std3__45__cpo6cbeginE:
	.zero		1
	.type		_ZN40_INTERNAL_83b8a108_4_k_cu_6a21adb6_223124cuda3std3__48in_placeE,@object
	.size		_ZN40_INTERNAL_83b8a108_4_k_cu_6a21adb6_223124cuda3std3__48in_placeE,(_ZN40_INTERNAL_83b8a108_4_k_cu_6a21adb6_223124cuda3std6ranges3__45__cpo9iter_moveE - _ZN40_INTERNAL_83b8a108_4_k_cu_6a21adb6_223124cuda3std3__48in_placeE)
_ZN40_INTERNAL_83b8a108_4_k_cu_6a21adb6_223124cuda3std3__48in_placeE:
	.zero		1
	.type		_ZN40_INTERNAL_83b8a108_4_k_cu_6a21adb6_223124cuda3std6ranges3__45__cpo9iter_moveE,@object
	.size		_ZN40_INTERNAL_83b8a108_4_k_cu_6a21adb6_223124cuda3std6ranges3__45__cpo9iter_moveE,(_ZN40_INTERNAL_83b8a108_4_k_cu_6a21adb6_223124cuda3std3__45__cpo5beginE - _ZN40_INTERNAL_83b8a108_4_k_cu_6a21adb6_223124cuda3std6ranges3__45__cpo9iter_moveE)
_ZN40_INTERNAL_83b8a108_4_k_cu_6a21adb6_223124cuda3std6ranges3__45__cpo9iter_moveE:
	.zero		1
	.type		_ZN40_INTERNAL_83b8a108_4_k_cu_6a21adb6_223124cuda3std3__45__cpo5beginE,@object
	.size		_ZN40_INTERNAL_83b8a108_4_k_cu_6a21adb6_223124cuda3std3__45__cpo5beginE,(_ZN40_INTERNAL_83b8a108_4_k_cu_6a21adb6_223124cuda3std3__442_GLOBAL__N__83b8a108_4_k_cu_6a21adb6_223126ignoreE - _ZN40_INTERNAL_83b8a108_4_k_cu_6a21adb6_223124cuda3std3__45__cpo5beginE)
_ZN40_INTERNAL_83b8a108_4_k_cu_6a21adb6_223124cuda3std3__45__cpo5beginE:
	.zero		1
	.type		_ZN40_INTERNAL_83b8a108_4_k_cu_6a21adb6_223124cuda3std3__442_GLOBAL__N__83b8a108_4_k_cu_6a21adb6_223126ignoreE,@object
	.size		_ZN40_INTERNAL_83b8a108_4_k_cu_6a21adb6_223124cuda3std3__442_GLOBAL__N__83b8a108_4_k_cu_6a21adb6_223126ignoreE,(_ZN40_INTERNAL_83b8a108_4_k_cu_6a21adb6_223124cute7productE - _ZN40_INTERNAL_83b8a108_4_k_cu_6a21adb6_223124cuda3std3__442_GLOBAL__N__83b8a108_4_k_cu_6a21adb6_223126ignoreE)
_ZN40_INTERNAL_83b8a108_4_k_cu_6a21adb6_223124cuda3std3__442_GLOBAL__N__83b8a108_4_k_cu_6a21adb6_223126ignoreE:
	.zero		1
	.type		_ZN40_INTERNAL_83b8a108_4_k_cu_6a21adb6_223124cute7productE,@object
	.size		_ZN40_INTERNAL_83b8a108_4_k_cu_6a21adb6_223124cute7productE,(_ZN40_INTERNAL_83b8a108_4_k_cu_6a21adb6_223124cuda3std3__45__cpo3endE - _ZN40_INTERNAL_83b8a108_4_k_cu_6a21adb6_223124cute7productE)
_ZN40_INTERNAL_83b8a108_4_k_cu_6a21adb6_223124cute7productE:
	.zero		1
	.type		_ZN40_INTERNAL_83b8a108_4_k_cu_6a21adb6_223124cuda3std3__45__cpo3endE,@object
	.size		_ZN40_INTERNAL_83b8a108_4_k_cu_6a21adb6_223124cuda3std3__45__cpo3endE,(_ZN40_INTERNAL_83b8a108_4_k_cu_6a21adb6_223124cuda3std3__419piecewise_constructE - _ZN40_INTERNAL_83b8a108_4_k_cu_6a21adb6_223124cuda3std3__45__cpo3endE)
_ZN40_INTERNAL_83b8a108_4_k_cu_6a21adb6_223124cuda3std3__45__cpo3endE:
	.zero		1
	.type		_ZN40_INTERNAL_83b8a108_4_k_cu_6a21adb6_223124cuda3std3__419piecewise_constructE,@object
	.size		_ZN40_INTERNAL_83b8a108_4_k_cu_6a21adb6_223124cuda3std3__419piecewise_constructE,(_ZN40_INTERNAL_83b8a108_4_k_cu_6a21adb6_223124cuda3std3__45__cpo4cendE - _ZN40_INTERNAL_83b8a108_4_k_cu_6a21adb6_223124cuda3std3__419piecewise_constructE)
_ZN40_INTERNAL_83b8a108_4_k_cu_6a21adb6_223124cuda3std3__419piecewise_constructE:
	.zero		1
	.type		_ZN40_INTERNAL_83b8a108_4_k_cu_6a21adb6_223124cuda3std3__45__cpo4cendE,@object
	.size		_ZN40_INTERNAL_83b8a108_4_k_cu_6a21adb6_223124cuda3std3__45__cpo4cendE,(_ZN40_INTERNAL_83b8a108_4_k_cu_6a21adb6_223124cuda3std6ranges3__45__cpo4swapE - _ZN40_INTERNAL_83b8a108_4_k_cu_6a21adb6_223124cuda3std3__45__cpo4cendE)
_ZN40_INTERNAL_83b8a108_4_k_cu_6a21adb6_223124cuda3std3__45__cpo4cendE:
	.zero		1
	.type		_ZN40_INTERNAL_83b8a108_4_k_cu_6a21adb6_223124cuda3std6ranges3__45__cpo4swapE,@object
	.size		_ZN40_INTERNAL_83b8a108_4_k_cu_6a21adb6_223124cuda3std6ranges3__45__cpo4swapE,(.L_8 - _ZN40_INTERNAL_83b8a108_4_k_cu_6a21adb6_223124cuda3std6ranges3__45__cpo4swapE)
_ZN40_INTERNAL_83b8a108_4_k_cu_6a21adb6_223124cuda3std6ranges3__45__cpo4swapE:
	.zero		1
.L_8:


//--------------------- .nv.constant0._ZN7cutlass13device_kernelINS_4gemm6kernel13GemmUniversalIN4cute5tupleIJiiiiEEENS1_10collective13CollectiveMmaINS1_34MainloopSm90TmaGmmaWarpSpecializedILi2ENS5_IJNS4_1CILi1EEESB_SB_EEENS1_35KernelTmaWarpSpecializedCooperativeEEENS5_IJNSA_ILi128EEENSA_ILi256EEESF_EEENS_6half_tENS5_IJlSB_lEEESI_SJ_NS4_8TiledMMAINS4_8MMA_AtomIJNS4_4SM904GMMA26MMA_64x256x16_F32F16F16_SSILNSN_5MajorE0ELSP_0ELNSN_7ScaleInE1ELSQ_1EEEEEENS4_6LayoutINS5_IJNSA_ILi2EEESB_SB_EEENS5_IJSB_NSA_ILi0EEESW_EEEEENS5_IJNS4_10UnderscoreESZ_SZ_EEEEENS4_13SM90_TMA_LOADENS4_14ComposedLayoutINS4_7SwizzleILi3ELi4ELi3EEENS4_18smem_ptr_flag_bitsILi16EEENST_INS5_IJNSA_ILi8EEENSA_ILi64EEEEEENS5_IJS19_SB_EEEEEEEvNS4_8identityES12_S1D_vS1E_EENS_8epilogue10collective6detail29Sm90TmaWarpSpecializedAdapterINS1H_15DefaultEpilogueISI_SJ_SJ_NS1G_6thread17LinearCombinationISI_Li1EffLNS1L_9ScaleType4KindE0ELNS_15FloatRoundStyleE2ESI_EENS1_15EpilogueDefaultEEEEEvvEEEEvNT_6ParamsE --------------------------
	.section	.nv.constant0._ZN7cutlass13device_kernelINS_4gemm6kernel13GemmUniversalIN4cute5tupleIJiiiiEEENS1_10collective13CollectiveMmaINS1_34MainloopSm90TmaGmmaWarpSpecializedILi2ENS5_IJNS4_1CILi1EEESB_SB_EEENS1_35KernelTmaWarpSpecializedCooperativeEEENS5_IJNSA_ILi128EEENSA_ILi256EEESF_EEENS_6half_tENS5_IJlSB_lEEESI_SJ_NS4_8TiledMMAINS4_8MMA_AtomIJNS4_4SM904GMMA26MMA_64x256x16_F32F16F16_SSILNSN_5MajorE0ELSP_0ELNSN_7ScaleInE1ELSQ_1EEEEEENS4_6LayoutINS5_IJNSA_ILi2EEESB_SB_EEENS5_IJSB_NSA_ILi0EEESW_EEEEENS5_IJNS4_10UnderscoreESZ_SZ_EEEEENS4_13SM90_TMA_LOADENS4_14ComposedLayoutINS4_7SwizzleILi3ELi4ELi3EEENS4_18smem_ptr_flag_bitsILi16EEENST_INS5_IJNSA_ILi8EEENSA_ILi64EEEEEENS5_IJS19_SB_EEEEEEEvNS4_8identityES12_S1D_vS1E_EENS_8epilogue10collective6detail29Sm90TmaWarpSpecializedAdapterINS1H_15DefaultEpilogueISI_SJ_SJ_NS1G_6thread17LinearCombinationISI_Li1EffLNS1L_9ScaleType4KindE0ELNS_15FloatRoundStyleE2ESI_EENS1_15EpilogueDefaultEEEEEvvEEEEvNT_6ParamsE,"a",@progbits
	.sectionflags	@""
	.align	4
.nv.constant0._ZN7cutlass13device_kernelINS_4gemm6kernel13GemmUniversalIN4cute5tupleIJiiiiEEENS1_10collective13CollectiveMmaINS1_34MainloopSm90TmaGmmaWarpSpecializedILi2ENS5_IJNS4_1CILi1EEESB_SB_EEENS1_35KernelTmaWarpSpecializedCooperativeEEENS5_IJNSA_ILi128EEENSA_ILi256EEESF_EEENS_6half_tENS5_IJlSB_lEEESI_SJ_NS4_8TiledMMAINS4_8MMA_AtomIJNS4_4SM904GMMA26MMA_64x256x16_F32F16F16_SSILNSN_5MajorE0ELSP_0ELNSN_7ScaleInE1ELSQ_1EEEEEENS4_6LayoutINS5_IJNSA_ILi2EEESB_SB_EEENS5_IJSB_NSA_ILi0EEESW_EEEEENS5_IJNS4_10UnderscoreESZ_SZ_EEEEENS4_13SM90_TMA_LOADENS4_14ComposedLayoutINS4_7SwizzleILi3ELi4ELi3EEENS4_18smem_ptr_flag_bitsILi16EEENST_INS5_IJNSA_ILi8EEENSA_ILi64EEEEEENS5_IJS19_SB_EEEEEEEvNS4_8identityES12_S1D_vS1E_EENS_8epilogue10collective6detail29Sm90TmaWarpSpecializedAdapterINS1H_15DefaultEpilogueISI_SJ_SJ_NS1G_6thread17LinearCombinationISI_Li1EffLNS1L_9ScaleType4KindE0ELNS_15FloatRoundStyleE2ESI_EENS1_15EpilogueDefaultEEEEEvvEEEEvNT_6ParamsE:
	.zero		1664


//--------------------- SYMBOLS --------------------------

	.type		.nv.reservedSmem.offset0,@object
	.size		.nv.reservedSmem.offset0,0x4
	.type		__assertfail,@function
